//
// Generated by NVIDIA NVVM Compiler
//
// Compiler Build ID: CL-36424714
// Cuda compilation tools, release 13.0, V13.0.88
// Based on NVVM 20.0.0
//

.version 9.0
.target sm_100
.address_size 64

	// .globl	_Z15insert_parallelPcS_iii
.global .align 4 .b8 _ZZ15string_to_bytesPcE5bytes[400];

.visible .entry _Z15insert_parallelPcS_iii(
	.param .u64 .ptr .align 1 _Z15insert_parallelPcS_iii_param_0,
	.param .u64 .ptr .align 1 _Z15insert_parallelPcS_iii_param_1,
	.param .u32 _Z15insert_parallelPcS_iii_param_2,
	.param .u32 _Z15insert_parallelPcS_iii_param_3,
	.param .u32 _Z15insert_parallelPcS_iii_param_4
)
{
	.reg .pred 	%p<31>;
	.reg .b16 	%rs<23>;
	.reg .b32 	%r<554>;
	.reg .b64 	%rd<92>;

	ld.param.u64 	%rd31, [_Z15insert_parallelPcS_iii_param_0];
	ld.param.u64 	%rd32, [_Z15insert_parallelPcS_iii_param_1];
	ld.param.u32 	%r87, [_Z15insert_parallelPcS_iii_param_2];
	ld.param.u32 	%r85, [_Z15insert_parallelPcS_iii_param_3];
	ld.param.u32 	%r517, [_Z15insert_parallelPcS_iii_param_4];
	mov.u32 	%r88, %ctaid.x;
	mov.u32 	%r89, %ntid.x;
	mov.u32 	%r90, %tid.x;
	mad.lo.s32 	%r1, %r88, %r89, %r90;
	setp.ge.u32 	%p1, %r1, %r87;
	@%p1 bra 	$L__BB0_52;
	cvta.to.global.u64 	%rd1, %rd31;
	mul.lo.s32 	%r92, %r1, 3;
	cvt.u64.u32 	%rd2, %r92;
	add.s64 	%rd3, %rd1, %rd2;
	mov.b32 	%r514, 0;
$L__BB0_2:
	mov.u32 	%r2, %r514;
	cvt.u64.u32 	%rd33, %r2;
	add.s64 	%rd34, %rd3, %rd33;
	ld.global.u8 	%rs1, [%rd34];
	setp.ne.s16 	%p2, %rs1, 0;
	add.s32 	%r514, %r2, 1;
	@%p2 bra 	$L__BB0_2;
	setp.eq.s32 	%p3, %r2, 0;
	@%p3 bra 	$L__BB0_10;
	setp.eq.s32 	%p4, %r2, 1;
	mov.b64 	%rd78, 0;
	mov.u64 	%rd79, %rd78;
	@%p4 bra 	$L__BB0_8;
	and.b32  	%r94, %r2, -2;
	neg.s32 	%r515, %r94;
	add.s64 	%rd36, %rd2, %rd1;
	add.s64 	%rd77, %rd36, 1;
	mov.b32 	%r516, 0;
	mov.u64 	%rd38, _ZZ15string_to_bytesPcE5bytes;
$L__BB0_6:
	ld.global.u8 	%rs2, [%rd77+-1];
	shr.u16 	%rs3, %rs2, 7;
	cvt.u32.u16 	%r95, %rs3;
	mul.wide.s32 	%rd37, %r516, 4;
	add.s64 	%rd39, %rd38, %rd37;
	st.global.u32 	[%rd39], %r95;
	ld.global.u8 	%r96, [%rd77+-1];
	shr.u32 	%r97, %r96, 6;
	and.b32  	%r98, %r97, 1;
	st.global.u32 	[%rd39+4], %r98;
	ld.global.u8 	%r99, [%rd77+-1];
	shr.u32 	%r100, %r99, 5;
	and.b32  	%r101, %r100, 1;
	st.global.u32 	[%rd39+8], %r101;
	ld.global.u8 	%r102, [%rd77+-1];
	shr.u32 	%r103, %r102, 4;
	and.b32  	%r104, %r103, 1;
	st.global.u32 	[%rd39+12], %r104;
	ld.global.u8 	%r105, [%rd77+-1];
	shr.u32 	%r106, %r105, 3;
	and.b32  	%r107, %r106, 1;
	st.global.u32 	[%rd39+16], %r107;
	ld.global.u8 	%r108, [%rd77+-1];
	shr.u32 	%r109, %r108, 2;
	and.b32  	%r110, %r109, 1;
	st.global.u32 	[%rd39+20], %r110;
	ld.global.u8 	%r111, [%rd77+-1];
	shr.u32 	%r112, %r111, 1;
	and.b32  	%r113, %r112, 1;
	st.global.u32 	[%rd39+24], %r113;
	ld.global.u8 	%r114, [%rd77+-1];
	and.b32  	%r115, %r114, 1;
	st.global.u32 	[%rd39+28], %r115;
	ld.global.u8 	%rs4, [%rd77];
	shr.u16 	%rs5, %rs4, 7;
	cvt.u32.u16 	%r116, %rs5;
	st.global.u32 	[%rd39+32], %r116;
	ld.global.u8 	%r117, [%rd77];
	shr.u32 	%r118, %r117, 6;
	and.b32  	%r119, %r118, 1;
	st.global.u32 	[%rd39+36], %r119;
	ld.global.u8 	%r120, [%rd77];
	shr.u32 	%r121, %r120, 5;
	and.b32  	%r122, %r121, 1;
	st.global.u32 	[%rd39+40], %r122;
	ld.global.u8 	%r123, [%rd77];
	shr.u32 	%r124, %r123, 4;
	and.b32  	%r125, %r124, 1;
	st.global.u32 	[%rd39+44], %r125;
	ld.global.u8 	%r126, [%rd77];
	shr.u32 	%r127, %r126, 3;
	and.b32  	%r128, %r127, 1;
	st.global.u32 	[%rd39+48], %r128;
	ld.global.u8 	%r129, [%rd77];
	shr.u32 	%r130, %r129, 2;
	and.b32  	%r131, %r130, 1;
	st.global.u32 	[%rd39+52], %r131;
	ld.global.u8 	%r132, [%rd77];
	shr.u32 	%r133, %r132, 1;
	and.b32  	%r134, %r133, 1;
	st.global.u32 	[%rd39+56], %r134;
	ld.global.u8 	%r135, [%rd77];
	and.b32  	%r136, %r135, 1;
	add.s32 	%r516, %r516, 16;
	st.global.u32 	[%rd39+60], %r136;
	add.s32 	%r515, %r515, 2;
	add.s64 	%rd77, %rd77, 2;
	setp.ne.s32 	%p5, %r515, 0;
	@%p5 bra 	$L__BB0_6;
	and.b32  	%r137, %r2, 2147483646;
	cvt.u64.u32 	%rd79, %r137;
	cvt.s64.s32 	%rd78, %r516;
$L__BB0_8:
	and.b32  	%r138, %r2, 1;
	setp.eq.b32 	%p6, %r138, 1;
	not.pred 	%p7, %p6;
	@%p7 bra 	$L__BB0_10;
	add.s64 	%rd40, %rd3, %rd79;
	ld.global.u8 	%rs6, [%rd40];
	shr.u16 	%rs7, %rs6, 7;
	cvt.u32.u16 	%r139, %rs7;
	shl.b64 	%rd41, %rd78, 2;
	mov.u64 	%rd42, _ZZ15string_to_bytesPcE5bytes;
	add.s64 	%rd43, %rd42, %rd41;
	st.global.u32 	[%rd43], %r139;
	ld.global.u8 	%r140, [%rd40];
	shr.u32 	%r141, %r140, 6;
	and.b32  	%r142, %r141, 1;
	st.global.u32 	[%rd43+4], %r142;
	ld.global.u8 	%r143, [%rd40];
	shr.u32 	%r144, %r143, 5;
	and.b32  	%r145, %r144, 1;
	st.global.u32 	[%rd43+8], %r145;
	ld.global.u8 	%r146, [%rd40];
	shr.u32 	%r147, %r146, 4;
	and.b32  	%r148, %r147, 1;
	st.global.u32 	[%rd43+12], %r148;
	ld.global.u8 	%r149, [%rd40];
	shr.u32 	%r150, %r149, 3;
	and.b32  	%r151, %r150, 1;
	st.global.u32 	[%rd43+16], %r151;
	ld.global.u8 	%r152, [%rd40];
	shr.u32 	%r153, %r152, 2;
	and.b32  	%r154, %r153, 1;
	st.global.u32 	[%rd43+20], %r154;
	ld.global.u8 	%r155, [%rd40];
	shr.u32 	%r156, %r155, 1;
	and.b32  	%r157, %r156, 1;
	st.global.u32 	[%rd43+24], %r157;
	ld.global.u8 	%r158, [%rd40];
	and.b32  	%r159, %r158, 1;
	st.global.u32 	[%rd43+28], %r159;
$L__BB0_10:
	mov.b32 	%r520, 1;
	ld.global.u32 	%r519, [_ZZ15string_to_bytesPcE5bytes];
	mov.u64 	%rd75, _ZZ15string_to_bytesPcE5bytes;
	mov.u32 	%r518, %r85;
$L__BB0_11:
	mov.b32 	%r521, 0;
$L__BB0_12:
	mov.u32 	%r14, %r521;
	cvt.u64.u32 	%rd44, %r14;
	add.s64 	%rd45, %rd3, %rd44;
	ld.global.u8 	%rs8, [%rd45];
	setp.ne.s16 	%p8, %rs8, 0;
	add.s32 	%r521, %r14, 1;
	@%p8 bra 	$L__BB0_12;
	shl.b32 	%r162, %r14, 3;
	setp.ge.u32 	%p9, %r520, %r162;
	@%p9 bra 	$L__BB0_15;
	add.s32 	%r479, %r517, %r519;
	sub.s32 	%r480, %r518, %r479;
	shr.s32 	%r481, %r519, 13;
	xor.b32  	%r482, %r480, %r481;
	add.s32 	%r483, %r519, %r482;
	sub.s32 	%r484, %r517, %r483;
	shl.b32 	%r485, %r482, 8;
	xor.b32  	%r486, %r484, %r485;
	add.s32 	%r487, %r482, %r486;
	sub.s32 	%r488, %r519, %r487;
	shr.s32 	%r489, %r486, 13;
	xor.b32  	%r490, %r488, %r489;
	add.s32 	%r491, %r486, %r490;
	sub.s32 	%r492, %r482, %r491;
	shr.s32 	%r493, %r490, 12;
	xor.b32  	%r494, %r492, %r493;
	add.s32 	%r495, %r490, %r494;
	sub.s32 	%r496, %r486, %r495;
	shl.b32 	%r497, %r494, 16;
	xor.b32  	%r498, %r496, %r497;
	add.s32 	%r499, %r494, %r498;
	sub.s32 	%r500, %r490, %r499;
	shr.s32 	%r501, %r498, 5;
	xor.b32  	%r502, %r500, %r501;
	add.s32 	%r503, %r498, %r502;
	sub.s32 	%r504, %r494, %r503;
	shr.s32 	%r505, %r502, 3;
	xor.b32  	%r518, %r504, %r505;
	add.s32 	%r506, %r502, %r518;
	sub.s32 	%r507, %r498, %r506;
	shl.b32 	%r508, %r518, 10;
	xor.b32  	%r517, %r507, %r508;
	add.s32 	%r509, %r518, %r517;
	sub.s32 	%r510, %r502, %r509;
	shr.s32 	%r511, %r517, 15;
	xor.b32  	%r512, %r510, %r511;
	mul.wide.u32 	%rd74, %r520, 4;
	add.s64 	%rd76, %rd75, %rd74;
	ld.global.u32 	%r513, [%rd76];
	xor.b32  	%r519, %r512, %r513;
	add.s32 	%r520, %r520, 1;
	bra.uni 	$L__BB0_11;
$L__BB0_15:
	abs.s32 	%r20, %r519;
	mov.b32 	%r524, 0;
	mov.b32 	%r523, 3;
	mov.b32 	%r522, 1;
$L__BB0_16:
	mov.u32 	%r543, %r524;
	mov.u32 	%r22, %r523;
	mov.u32 	%r526, %r522;
	cvt.u64.u32 	%rd46, %r543;
	add.s64 	%rd47, %rd3, %rd46;
	ld.global.u8 	%rs9, [%rd47];
	setp.ne.s16 	%p10, %rs9, 0;
	add.s32 	%r524, %r543, 1;
	add.s32 	%r523, %r22, 1;
	add.s32 	%r522, %r526, 1;
	@%p10 bra 	$L__BB0_16;
	xor.b32  	%r544, %r543, %r85;
	setp.lt.u32 	%p11, %r543, 4;
	mov.u64 	%rd88, %rd3;
	@%p11 bra 	$L__BB0_31;
	min.s32 	%r28, %r543, 7;
	sub.s32 	%r167, %r543, %r28;
	add.s32 	%r168, %r167, 3;
	shr.u32 	%r169, %r168, 2;
	add.s32 	%r29, %r169, 1;
	and.b32  	%r30, %r29, 15;
	setp.lt.u32 	%p12, %r168, 60;
	mov.u64 	%rd88, %rd3;
	@%p12 bra 	$L__BB0_22;
	sub.s32 	%r170, %r22, %r28;
	shr.u32 	%r171, %r170, 2;
	add.s32 	%r172, %r171, 1;
	and.b32  	%r173, %r172, 2147483632;
	neg.s32 	%r525, %r173;
	mov.u64 	%rd88, %rd3;
$L__BB0_20:
	.pragma "nounroll";
	ld.global.u32 	%r174, [%rd88];
	mul.lo.s32 	%r175, %r174, 1540483477;
	shr.u32 	%r176, %r175, 24;
	xor.b32  	%r177, %r176, %r175;
	mul.lo.s32 	%r178, %r177, 1540483477;
	mul.lo.s32 	%r179, %r544, 1540483477;
	xor.b32  	%r180, %r178, %r179;
	ld.global.u32 	%r181, [%rd88+4];
	mul.lo.s32 	%r182, %r181, 1540483477;
	shr.u32 	%r183, %r182, 24;
	xor.b32  	%r184, %r183, %r182;
	mul.lo.s32 	%r185, %r184, 1540483477;
	mul.lo.s32 	%r186, %r180, 1540483477;
	xor.b32  	%r187, %r185, %r186;
	ld.global.u32 	%r188, [%rd88+8];
	mul.lo.s32 	%r189, %r188, 1540483477;
	shr.u32 	%r190, %r189, 24;
	xor.b32  	%r191, %r190, %r189;
	mul.lo.s32 	%r192, %r191, 1540483477;
	mul.lo.s32 	%r193, %r187, 1540483477;
	xor.b32  	%r194, %r192, %r193;
	ld.global.u32 	%r195, [%rd88+12];
	mul.lo.s32 	%r196, %r195, 1540483477;
	shr.u32 	%r197, %r196, 24;
	xor.b32  	%r198, %r197, %r196;
	mul.lo.s32 	%r199, %r198, 1540483477;
	mul.lo.s32 	%r200, %r194, 1540483477;
	xor.b32  	%r201, %r199, %r200;
	ld.global.u32 	%r202, [%rd88+16];
	mul.lo.s32 	%r203, %r202, 1540483477;
	shr.u32 	%r204, %r203, 24;
	xor.b32  	%r205, %r204, %r203;
	mul.lo.s32 	%r206, %r205, 1540483477;
	mul.lo.s32 	%r207, %r201, 1540483477;
	xor.b32  	%r208, %r206, %r207;
	ld.global.u32 	%r209, [%rd88+20];
	mul.lo.s32 	%r210, %r209, 1540483477;
	shr.u32 	%r211, %r210, 24;
	xor.b32  	%r212, %r211, %r210;
	mul.lo.s32 	%r213, %r212, 1540483477;
	mul.lo.s32 	%r214, %r208, 1540483477;
	xor.b32  	%r215, %r213, %r214;
	ld.global.u32 	%r216, [%rd88+24];
	mul.lo.s32 	%r217, %r216, 1540483477;
	shr.u32 	%r218, %r217, 24;
	xor.b32  	%r219, %r218, %r217;
	mul.lo.s32 	%r220, %r219, 1540483477;
	mul.lo.s32 	%r221, %r215, 1540483477;
	xor.b32  	%r222, %r220, %r221;
	ld.global.u32 	%r223, [%rd88+28];
	mul.lo.s32 	%r224, %r223, 1540483477;
	shr.u32 	%r225, %r224, 24;
	xor.b32  	%r226, %r225, %r224;
	mul.lo.s32 	%r227, %r226, 1540483477;
	mul.lo.s32 	%r228, %r222, 1540483477;
	xor.b32  	%r229, %r227, %r228;
	ld.global.u32 	%r230, [%rd88+32];
	mul.lo.s32 	%r231, %r230, 1540483477;
	shr.u32 	%r232, %r231, 24;
	xor.b32  	%r233, %r232, %r231;
	mul.lo.s32 	%r234, %r233, 1540483477;
	mul.lo.s32 	%r235, %r229, 1540483477;
	xor.b32  	%r236, %r234, %r235;
	ld.global.u32 	%r237, [%rd88+36];
	mul.lo.s32 	%r238, %r237, 1540483477;
	shr.u32 	%r239, %r238, 24;
	xor.b32  	%r240, %r239, %r238;
	mul.lo.s32 	%r241, %r240, 1540483477;
	mul.lo.s32 	%r242, %r236, 1540483477;
	xor.b32  	%r243, %r241, %r242;
	ld.global.u32 	%r244, [%rd88+40];
	mul.lo.s32 	%r245, %r244, 1540483477;
	shr.u32 	%r246, %r245, 24;
	xor.b32  	%r247, %r246, %r245;
	mul.lo.s32 	%r248, %r247, 1540483477;
	mul.lo.s32 	%r249, %r243, 1540483477;
	xor.b32  	%r250, %r248, %r249;
	ld.global.u32 	%r251, [%rd88+44];
	mul.lo.s32 	%r252, %r251, 1540483477;
	shr.u32 	%r253, %r252, 24;
	xor.b32  	%r254, %r253, %r252;
	mul.lo.s32 	%r255, %r254, 1540483477;
	mul.lo.s32 	%r256, %r250, 1540483477;
	xor.b32  	%r257, %r255, %r256;
	ld.global.u32 	%r258, [%rd88+48];
	mul.lo.s32 	%r259, %r258, 1540483477;
	shr.u32 	%r260, %r259, 24;
	xor.b32  	%r261, %r260, %r259;
	mul.lo.s32 	%r262, %r261, 1540483477;
	mul.lo.s32 	%r263, %r257, 1540483477;
	xor.b32  	%r264, %r262, %r263;
	ld.global.u32 	%r265, [%rd88+52];
	mul.lo.s32 	%r266, %r265, 1540483477;
	shr.u32 	%r267, %r266, 24;
	xor.b32  	%r268, %r267, %r266;
	mul.lo.s32 	%r269, %r268, 1540483477;
	mul.lo.s32 	%r270, %r264, 1540483477;
	xor.b32  	%r271, %r269, %r270;
	ld.global.u32 	%r272, [%rd88+56];
	mul.lo.s32 	%r273, %r272, 1540483477;
	shr.u32 	%r274, %r273, 24;
	xor.b32  	%r275, %r274, %r273;
	mul.lo.s32 	%r276, %r275, 1540483477;
	mul.lo.s32 	%r277, %r271, 1540483477;
	xor.b32  	%r278, %r276, %r277;
	ld.global.u32 	%r279, [%rd88+60];
	mul.lo.s32 	%r280, %r279, 1540483477;
	shr.u32 	%r281, %r280, 24;
	xor.b32  	%r282, %r281, %r280;
	mul.lo.s32 	%r283, %r282, 1540483477;
	mul.lo.s32 	%r284, %r278, 1540483477;
	xor.b32  	%r544, %r283, %r284;
	add.s64 	%rd88, %rd88, 64;
	add.s32 	%r526, %r526, -64;
	add.s32 	%r525, %r525, 16;
	setp.ne.s32 	%p13, %r525, 0;
	@%p13 bra 	$L__BB0_20;
	add.s32 	%r543, %r526, -1;
$L__BB0_22:
	setp.eq.s32 	%p14, %r30, 0;
	@%p14 bra 	$L__BB0_31;
	and.b32  	%r43, %r29, 7;
	setp.lt.u32 	%p15, %r30, 8;
	@%p15 bra 	$L__BB0_25;
	ld.global.u32 	%r286, [%rd88];
	mul.lo.s32 	%r287, %r286, 1540483477;
	shr.u32 	%r288, %r287, 24;
	xor.b32  	%r289, %r288, %r287;
	mul.lo.s32 	%r290, %r289, 1540483477;
	mul.lo.s32 	%r291, %r544, 1540483477;
	xor.b32  	%r292, %r290, %r291;
	ld.global.u32 	%r293, [%rd88+4];
	mul.lo.s32 	%r294, %r293, 1540483477;
	shr.u32 	%r295, %r294, 24;
	xor.b32  	%r296, %r295, %r294;
	mul.lo.s32 	%r297, %r296, 1540483477;
	mul.lo.s32 	%r298, %r292, 1540483477;
	xor.b32  	%r299, %r297, %r298;
	ld.global.u32 	%r300, [%rd88+8];
	mul.lo.s32 	%r301, %r300, 1540483477;
	shr.u32 	%r302, %r301, 24;
	xor.b32  	%r303, %r302, %r301;
	mul.lo.s32 	%r304, %r303, 1540483477;
	mul.lo.s32 	%r305, %r299, 1540483477;
	xor.b32  	%r306, %r304, %r305;
	ld.global.u32 	%r307, [%rd88+12];
	mul.lo.s32 	%r308, %r307, 1540483477;
	shr.u32 	%r309, %r308, 24;
	xor.b32  	%r310, %r309, %r308;
	mul.lo.s32 	%r311, %r310, 1540483477;
	mul.lo.s32 	%r312, %r306, 1540483477;
	xor.b32  	%r313, %r311, %r312;
	ld.global.u32 	%r314, [%rd88+16];
	mul.lo.s32 	%r315, %r314, 1540483477;
	shr.u32 	%r316, %r315, 24;
	xor.b32  	%r317, %r316, %r315;
	mul.lo.s32 	%r318, %r317, 1540483477;
	mul.lo.s32 	%r319, %r313, 1540483477;
	xor.b32  	%r320, %r318, %r319;
	ld.global.u32 	%r321, [%rd88+20];
	mul.lo.s32 	%r322, %r321, 1540483477;
	shr.u32 	%r323, %r322, 24;
	xor.b32  	%r324, %r323, %r322;
	mul.lo.s32 	%r325, %r324, 1540483477;
	mul.lo.s32 	%r326, %r320, 1540483477;
	xor.b32  	%r327, %r325, %r326;
	ld.global.u32 	%r328, [%rd88+24];
	mul.lo.s32 	%r329, %r328, 1540483477;
	shr.u32 	%r330, %r329, 24;
	xor.b32  	%r331, %r330, %r329;
	mul.lo.s32 	%r332, %r331, 1540483477;
	mul.lo.s32 	%r333, %r327, 1540483477;
	xor.b32  	%r334, %r332, %r333;
	ld.global.u32 	%r335, [%rd88+28];
	mul.lo.s32 	%r336, %r335, 1540483477;
	shr.u32 	%r337, %r336, 24;
	xor.b32  	%r338, %r337, %r336;
	mul.lo.s32 	%r339, %r338, 1540483477;
	mul.lo.s32 	%r340, %r334, 1540483477;
	xor.b32  	%r544, %r339, %r340;
	add.s32 	%r543, %r543, -32;
	add.s64 	%rd88, %rd88, 32;
$L__BB0_25:
	setp.eq.s32 	%p16, %r43, 0;
	@%p16 bra 	$L__BB0_31;
	setp.lt.u32 	%p17, %r43, 4;
	@%p17 bra 	$L__BB0_28;
	ld.global.u32 	%r342, [%rd88];
	mul.lo.s32 	%r343, %r342, 1540483477;
	shr.u32 	%r344, %r343, 24;
	xor.b32  	%r345, %r344, %r343;
	mul.lo.s32 	%r346, %r345, 1540483477;
	mul.lo.s32 	%r347, %r544, 1540483477;
	xor.b32  	%r348, %r346, %r347;
	ld.global.u32 	%r349, [%rd88+4];
	mul.lo.s32 	%r350, %r349, 1540483477;
	shr.u32 	%r351, %r350, 24;
	xor.b32  	%r352, %r351, %r350;
	mul.lo.s32 	%r353, %r352, 1540483477;
	mul.lo.s32 	%r354, %r348, 1540483477;
	xor.b32  	%r355, %r353, %r354;
	ld.global.u32 	%r356, [%rd88+8];
	mul.lo.s32 	%r357, %r356, 1540483477;
	shr.u32 	%r358, %r357, 24;
	xor.b32  	%r359, %r358, %r357;
	mul.lo.s32 	%r360, %r359, 1540483477;
	mul.lo.s32 	%r361, %r355, 1540483477;
	xor.b32  	%r362, %r360, %r361;
	ld.global.u32 	%r363, [%rd88+12];
	mul.lo.s32 	%r364, %r363, 1540483477;
	shr.u32 	%r365, %r364, 24;
	xor.b32  	%r366, %r365, %r364;
	mul.lo.s32 	%r367, %r366, 1540483477;
	mul.lo.s32 	%r368, %r362, 1540483477;
	xor.b32  	%r544, %r367, %r368;
	add.s32 	%r543, %r543, -16;
	add.s64 	%rd88, %rd88, 16;
$L__BB0_28:
	and.b32  	%r369, %r29, 3;
	setp.eq.s32 	%p18, %r369, 0;
	@%p18 bra 	$L__BB0_31;
	sub.s32 	%r370, %r22, %r28;
	cvt.u16.u32 	%rs10, %r370;
	shr.u16 	%rs11, %rs10, 2;
	add.s16 	%rs12, %rs11, 1;
	cvt.u32.u16 	%r371, %rs12;
	and.b32  	%r372, %r371, 3;
	neg.s32 	%r540, %r372;
$L__BB0_30:
	.pragma "nounroll";
	ld.global.u32 	%r373, [%rd88];
	mul.lo.s32 	%r374, %r373, 1540483477;
	shr.u32 	%r375, %r374, 24;
	xor.b32  	%r376, %r375, %r374;
	mul.lo.s32 	%r377, %r376, 1540483477;
	mul.lo.s32 	%r378, %r544, 1540483477;
	xor.b32  	%r544, %r377, %r378;
	add.s64 	%rd88, %rd88, 4;
	add.s32 	%r543, %r543, -4;
	add.s32 	%r540, %r540, 1;
	setp.ne.s32 	%p19, %r540, 0;
	@%p19 bra 	$L__BB0_30;
$L__BB0_31:
	setp.eq.s32 	%p20, %r543, 1;
	@%p20 bra 	$L__BB0_36;
	setp.eq.s32 	%p21, %r543, 2;
	@%p21 bra 	$L__BB0_35;
	setp.ne.s32 	%p22, %r543, 3;
	@%p22 bra 	$L__BB0_37;
	ld.global.u8 	%r379, [%rd88+2];
	shl.b32 	%r380, %r379, 16;
	xor.b32  	%r544, %r380, %r544;
$L__BB0_35:
	ld.global.u8 	%rs13, [%rd88+1];
	mul.wide.u16 	%r381, %rs13, 256;
	xor.b32  	%r544, %r381, %r544;
$L__BB0_36:
	ld.global.u8 	%r382, [%rd88];
	xor.b32  	%r383, %r544, %r382;
	mul.lo.s32 	%r544, %r383, 1540483477;
$L__BB0_37:
	shr.u32 	%r385, %r544, 13;
	xor.b32  	%r386, %r385, %r544;
	mul.lo.s32 	%r387, %r386, 1540483477;
	shr.u32 	%r388, %r387, 15;
	xor.b32  	%r71, %r388, %r387;
	mov.b32 	%r548, 0;
$L__BB0_38:
	mov.u32 	%r72, %r548;
	cvt.u64.u32 	%rd51, %r72;
	add.s64 	%rd52, %rd3, %rd51;
	ld.global.u8 	%rs14, [%rd52];
	setp.ne.s16 	%p23, %rs14, 0;
	add.s32 	%r548, %r72, 1;
	@%p23 bra 	$L__BB0_38;
	setp.eq.s32 	%p24, %r72, 0;
	@%p24 bra 	$L__BB0_46;
	setp.eq.s32 	%p25, %r72, 1;
	mov.b64 	%rd90, 0;
	mov.u64 	%rd91, %rd90;
	@%p25 bra 	$L__BB0_44;
	and.b32  	%r390, %r72, -2;
	neg.s32 	%r549, %r390;
	add.s64 	%rd54, %rd2, %rd1;
	add.s64 	%rd89, %rd54, 1;
	mov.b32 	%r550, 0;
$L__BB0_42:
	ld.global.u8 	%rs15, [%rd89+-1];
	shr.u16 	%rs16, %rs15, 7;
	cvt.u32.u16 	%r391, %rs16;
	mul.wide.s32 	%rd55, %r550, 4;
	add.s64 	%rd57, %rd75, %rd55;
	st.global.u32 	[%rd57], %r391;
	ld.global.u8 	%r392, [%rd89+-1];
	shr.u32 	%r393, %r392, 6;
	and.b32  	%r394, %r393, 1;
	st.global.u32 	[%rd57+4], %r394;
	ld.global.u8 	%r395, [%rd89+-1];
	shr.u32 	%r396, %r395, 5;
	and.b32  	%r397, %r396, 1;
	st.global.u32 	[%rd57+8], %r397;
	ld.global.u8 	%r398, [%rd89+-1];
	shr.u32 	%r399, %r398, 4;
	and.b32  	%r400, %r399, 1;
	st.global.u32 	[%rd57+12], %r400;
	ld.global.u8 	%r401, [%rd89+-1];
	shr.u32 	%r402, %r401, 3;
	and.b32  	%r403, %r402, 1;
	st.global.u32 	[%rd57+16], %r403;
	ld.global.u8 	%r404, [%rd89+-1];
	shr.u32 	%r405, %r404, 2;
	and.b32  	%r406, %r405, 1;
	st.global.u32 	[%rd57+20], %r406;
	ld.global.u8 	%r407, [%rd89+-1];
	shr.u32 	%r408, %r407, 1;
	and.b32  	%r409, %r408, 1;
	st.global.u32 	[%rd57+24], %r409;
	ld.global.u8 	%r410, [%rd89+-1];
	and.b32  	%r411, %r410, 1;
	st.global.u32 	[%rd57+28], %r411;
	ld.global.u8 	%rs17, [%rd89];
	shr.u16 	%rs18, %rs17, 7;
	cvt.u32.u16 	%r412, %rs18;
	st.global.u32 	[%rd57+32], %r412;
	ld.global.u8 	%r413, [%rd89];
	shr.u32 	%r414, %r413, 6;
	and.b32  	%r415, %r414, 1;
	st.global.u32 	[%rd57+36], %r415;
	ld.global.u8 	%r416, [%rd89];
	shr.u32 	%r417, %r416, 5;
	and.b32  	%r418, %r417, 1;
	st.global.u32 	[%rd57+40], %r418;
	ld.global.u8 	%r419, [%rd89];
	shr.u32 	%r420, %r419, 4;
	and.b32  	%r421, %r420, 1;
	st.global.u32 	[%rd57+44], %r421;
	ld.global.u8 	%r422, [%rd89];
	shr.u32 	%r423, %r422, 3;
	and.b32  	%r424, %r423, 1;
	st.global.u32 	[%rd57+48], %r424;
	ld.global.u8 	%r425, [%rd89];
	shr.u32 	%r426, %r425, 2;
	and.b32  	%r427, %r426, 1;
	st.global.u32 	[%rd57+52], %r427;
	ld.global.u8 	%r428, [%rd89];
	shr.u32 	%r429, %r428, 1;
	and.b32  	%r430, %r429, 1;
	st.global.u32 	[%rd57+56], %r430;
	ld.global.u8 	%r431, [%rd89];
	and.b32  	%r432, %r431, 1;
	add.s32 	%r550, %r550, 16;
	st.global.u32 	[%rd57+60], %r432;
	add.s32 	%r549, %r549, 2;
	add.s64 	%rd89, %rd89, 2;
	setp.ne.s32 	%p26, %r549, 0;
	@%p26 bra 	$L__BB0_42;
	and.b32  	%r433, %r72, 2147483646;
	cvt.u64.u32 	%rd91, %r433;
	cvt.s64.s32 	%rd90, %r550;
$L__BB0_44:
	and.b32  	%r434, %r72, 1;
	setp.eq.b32 	%p27, %r434, 1;
	not.pred 	%p28, %p27;
	@%p28 bra 	$L__BB0_46;
	add.s64 	%rd58, %rd3, %rd91;
	ld.global.u8 	%rs19, [%rd58];
	shr.u16 	%rs20, %rs19, 7;
	cvt.u32.u16 	%r435, %rs20;
	shl.b64 	%rd59, %rd90, 2;
	add.s64 	%rd61, %rd75, %rd59;
	st.global.u32 	[%rd61], %r435;
	ld.global.u8 	%r436, [%rd58];
	shr.u32 	%r437, %r436, 6;
	and.b32  	%r438, %r437, 1;
	st.global.u32 	[%rd61+4], %r438;
	ld.global.u8 	%r439, [%rd58];
	shr.u32 	%r440, %r439, 5;
	and.b32  	%r441, %r440, 1;
	st.global.u32 	[%rd61+8], %r441;
	ld.global.u8 	%r442, [%rd58];
	shr.u32 	%r443, %r442, 4;
	and.b32  	%r444, %r443, 1;
	st.global.u32 	[%rd61+12], %r444;
	ld.global.u8 	%r445, [%rd58];
	shr.u32 	%r446, %r445, 3;
	and.b32  	%r447, %r446, 1;
	st.global.u32 	[%rd61+16], %r447;
	ld.global.u8 	%r448, [%rd58];
	shr.u32 	%r449, %r448, 2;
	and.b32  	%r450, %r449, 1;
	st.global.u32 	[%rd61+20], %r450;
	ld.global.u8 	%r451, [%rd58];
	shr.u32 	%r452, %r451, 1;
	and.b32  	%r453, %r452, 1;
	st.global.u32 	[%rd61+24], %r453;
	ld.global.u8 	%r454, [%rd58];
	and.b32  	%r455, %r454, 1;
	st.global.u32 	[%rd61+28], %r455;
$L__BB0_46:
	mov.b32 	%r552, 0;
	mov.b32 	%r551, -2128831035;
$L__BB0_47:
	mov.b32 	%r553, 0;
$L__BB0_48:
	mov.u32 	%r81, %r553;
	cvt.u64.u32 	%rd62, %r81;
	add.s64 	%rd63, %rd3, %rd62;
	ld.global.u8 	%rs21, [%rd63];
	setp.ne.s16 	%p29, %rs21, 0;
	add.s32 	%r553, %r81, 1;
	@%p29 bra 	$L__BB0_48;
	shl.b32 	%r459, %r81, 3;
	setp.ge.u32 	%p30, %r552, %r459;
	@%p30 bra 	$L__BB0_51;
	mul.lo.s32 	%r477, %r551, 16777619;
	mul.wide.u32 	%rd71, %r552, 4;
	add.s64 	%rd73, %rd75, %rd71;
	ld.global.u32 	%r478, [%rd73];
	xor.b32  	%r551, %r478, %r477;
	add.s32 	%r552, %r552, 1;
	bra.uni 	$L__BB0_47;
$L__BB0_51:
	cvta.to.global.u64 	%rd64, %rd32;
	abs.s32 	%r460, %r551;
	mul.hi.s32 	%r461, %r460, 1125899907;
	shr.u32 	%r462, %r461, 31;
	shr.s32 	%r463, %r461, 18;
	add.s32 	%r464, %r463, %r462;
	mul.lo.s32 	%r465, %r464, 1000000;
	sub.s32 	%r466, %r460, %r465;
	mul.hi.s32 	%r467, %r20, 1125899907;
	shr.u32 	%r468, %r467, 31;
	shr.s32 	%r469, %r467, 18;
	add.s32 	%r470, %r469, %r468;
	mul.lo.s32 	%r471, %r470, 1000000;
	sub.s32 	%r472, %r20, %r471;
	cvt.s64.s32 	%rd65, %r472;
	add.s64 	%rd66, %rd64, %rd65;
	mov.b16 	%rs22, 1;
	st.global.u8 	[%rd66], %rs22;
	mul.hi.u32 	%r473, %r71, 1125899907;
	shr.u32 	%r474, %r473, 18;
	mul.lo.s32 	%r475, %r474, 1000000;
	sub.s32 	%r476, %r71, %r475;
	cvt.u64.u32 	%rd67, %r476;
	add.s64 	%rd68, %rd64, %rd67;
	st.global.u8 	[%rd68], %rs22;
	cvt.s64.s32 	%rd69, %r466;
	add.s64 	%rd70, %rd64, %rd69;
	st.global.u8 	[%rd70], %rs22;
$L__BB0_52:
	ret;

}
	// .globl	_Z15lookup_parallelPcS_iiiS_
.visible .entry _Z15lookup_parallelPcS_iiiS_(
	.param .u64 .ptr .align 1 _Z15lookup_parallelPcS_iiiS__param_0,
	.param .u64 .ptr .align 1 _Z15lookup_parallelPcS_iiiS__param_1,
	.param .u32 _Z15lookup_parallelPcS_iiiS__param_2,
	.param .u32 _Z15lookup_parallelPcS_iiiS__param_3,
	.param .u32 _Z15lookup_parallelPcS_iiiS__param_4,
	.param .u64 .ptr .align 1 _Z15lookup_parallelPcS_iiiS__param_5
)
{
	.reg .pred 	%p<34>;
	.reg .b16 	%rs<27>;
	.reg .b32 	%r<554>;
	.reg .b64 	%rd<98>;

	ld.param.u64 	%rd33, [_Z15lookup_parallelPcS_iiiS__param_0];
	ld.param.u64 	%rd34, [_Z15lookup_parallelPcS_iiiS__param_1];
	ld.param.u32 	%r88, [_Z15lookup_parallelPcS_iiiS__param_2];
	ld.param.u32 	%r86, [_Z15lookup_parallelPcS_iiiS__param_3];
	ld.param.u32 	%r517, [_Z15lookup_parallelPcS_iiiS__param_4];
	ld.param.u64 	%rd35, [_Z15lookup_parallelPcS_iiiS__param_5];
	cvta.to.global.u64 	%rd1, %rd35;
	cvta.to.global.u64 	%rd2, %rd34;
	mov.u32 	%r89, %ctaid.x;
	mov.u32 	%r90, %ntid.x;
	mov.u32 	%r91, %tid.x;
	mad.lo.s32 	%r1, %r89, %r90, %r91;
	setp.ge.u32 	%p1, %r1, %r88;
	@%p1 bra 	$L__BB1_56;
	cvta.to.global.u64 	%rd3, %rd33;
	mul.lo.s32 	%r93, %r1, 3;
	cvt.u64.u32 	%rd4, %r93;
	add.s64 	%rd5, %rd3, %rd4;
	mov.b32 	%r514, 0;
$L__BB1_2:
	mov.u32 	%r2, %r514;
	cvt.u64.u32 	%rd36, %r2;
	add.s64 	%rd37, %rd5, %rd36;
	ld.global.u8 	%rs1, [%rd37];
	setp.ne.s16 	%p2, %rs1, 0;
	add.s32 	%r514, %r2, 1;
	@%p2 bra 	$L__BB1_2;
	setp.eq.s32 	%p3, %r2, 0;
	@%p3 bra 	$L__BB1_10;
	setp.eq.s32 	%p4, %r2, 1;
	mov.b64 	%rd84, 0;
	mov.u64 	%rd85, %rd84;
	@%p4 bra 	$L__BB1_8;
	and.b32  	%r95, %r2, -2;
	neg.s32 	%r515, %r95;
	add.s64 	%rd39, %rd4, %rd3;
	add.s64 	%rd83, %rd39, 1;
	mov.b32 	%r516, 0;
	mov.u64 	%rd41, _ZZ15string_to_bytesPcE5bytes;
$L__BB1_6:
	ld.global.u8 	%rs2, [%rd83+-1];
	shr.u16 	%rs3, %rs2, 7;
	cvt.u32.u16 	%r96, %rs3;
	mul.wide.s32 	%rd40, %r516, 4;
	add.s64 	%rd42, %rd41, %rd40;
	st.global.u32 	[%rd42], %r96;
	ld.global.u8 	%r97, [%rd83+-1];
	shr.u32 	%r98, %r97, 6;
	and.b32  	%r99, %r98, 1;
	st.global.u32 	[%rd42+4], %r99;
	ld.global.u8 	%r100, [%rd83+-1];
	shr.u32 	%r101, %r100, 5;
	and.b32  	%r102, %r101, 1;
	st.global.u32 	[%rd42+8], %r102;
	ld.global.u8 	%r103, [%rd83+-1];
	shr.u32 	%r104, %r103, 4;
	and.b32  	%r105, %r104, 1;
	st.global.u32 	[%rd42+12], %r105;
	ld.global.u8 	%r106, [%rd83+-1];
	shr.u32 	%r107, %r106, 3;
	and.b32  	%r108, %r107, 1;
	st.global.u32 	[%rd42+16], %r108;
	ld.global.u8 	%r109, [%rd83+-1];
	shr.u32 	%r110, %r109, 2;
	and.b32  	%r111, %r110, 1;
	st.global.u32 	[%rd42+20], %r111;
	ld.global.u8 	%r112, [%rd83+-1];
	shr.u32 	%r113, %r112, 1;
	and.b32  	%r114, %r113, 1;
	st.global.u32 	[%rd42+24], %r114;
	ld.global.u8 	%r115, [%rd83+-1];
	and.b32  	%r116, %r115, 1;
	st.global.u32 	[%rd42+28], %r116;
	ld.global.u8 	%rs4, [%rd83];
	shr.u16 	%rs5, %rs4, 7;
	cvt.u32.u16 	%r117, %rs5;
	st.global.u32 	[%rd42+32], %r117;
	ld.global.u8 	%r118, [%rd83];
	shr.u32 	%r119, %r118, 6;
	and.b32  	%r120, %r119, 1;
	st.global.u32 	[%rd42+36], %r120;
	ld.global.u8 	%r121, [%rd83];
	shr.u32 	%r122, %r121, 5;
	and.b32  	%r123, %r122, 1;
	st.global.u32 	[%rd42+40], %r123;
	ld.global.u8 	%r124, [%rd83];
	shr.u32 	%r125, %r124, 4;
	and.b32  	%r126, %r125, 1;
	st.global.u32 	[%rd42+44], %r126;
	ld.global.u8 	%r127, [%rd83];
	shr.u32 	%r128, %r127, 3;
	and.b32  	%r129, %r128, 1;
	st.global.u32 	[%rd42+48], %r129;
	ld.global.u8 	%r130, [%rd83];
	shr.u32 	%r131, %r130, 2;
	and.b32  	%r132, %r131, 1;
	st.global.u32 	[%rd42+52], %r132;
	ld.global.u8 	%r133, [%rd83];
	shr.u32 	%r134, %r133, 1;
	and.b32  	%r135, %r134, 1;
	st.global.u32 	[%rd42+56], %r135;
	ld.global.u8 	%r136, [%rd83];
	and.b32  	%r137, %r136, 1;
	add.s32 	%r516, %r516, 16;
	st.global.u32 	[%rd42+60], %r137;
	add.s32 	%r515, %r515, 2;
	add.s64 	%rd83, %rd83, 2;
	setp.ne.s32 	%p5, %r515, 0;
	@%p5 bra 	$L__BB1_6;
	and.b32  	%r138, %r2, 2147483646;
	cvt.u64.u32 	%rd85, %r138;
	cvt.s64.s32 	%rd84, %r516;
$L__BB1_8:
	and.b32  	%r139, %r2, 1;
	setp.eq.b32 	%p6, %r139, 1;
	not.pred 	%p7, %p6;
	@%p7 bra 	$L__BB1_10;
	add.s64 	%rd43, %rd5, %rd85;
	ld.global.u8 	%rs6, [%rd43];
	shr.u16 	%rs7, %rs6, 7;
	cvt.u32.u16 	%r140, %rs7;
	shl.b64 	%rd44, %rd84, 2;
	mov.u64 	%rd45, _ZZ15string_to_bytesPcE5bytes;
	add.s64 	%rd46, %rd45, %rd44;
	st.global.u32 	[%rd46], %r140;
	ld.global.u8 	%r141, [%rd43];
	shr.u32 	%r142, %r141, 6;
	and.b32  	%r143, %r142, 1;
	st.global.u32 	[%rd46+4], %r143;
	ld.global.u8 	%r144, [%rd43];
	shr.u32 	%r145, %r144, 5;
	and.b32  	%r146, %r145, 1;
	st.global.u32 	[%rd46+8], %r146;
	ld.global.u8 	%r147, [%rd43];
	shr.u32 	%r148, %r147, 4;
	and.b32  	%r149, %r148, 1;
	st.global.u32 	[%rd46+12], %r149;
	ld.global.u8 	%r150, [%rd43];
	shr.u32 	%r151, %r150, 3;
	and.b32  	%r152, %r151, 1;
	st.global.u32 	[%rd46+16], %r152;
	ld.global.u8 	%r153, [%rd43];
	shr.u32 	%r154, %r153, 2;
	and.b32  	%r155, %r154, 1;
	st.global.u32 	[%rd46+20], %r155;
	ld.global.u8 	%r156, [%rd43];
	shr.u32 	%r157, %r156, 1;
	and.b32  	%r158, %r157, 1;
	st.global.u32 	[%rd46+24], %r158;
	ld.global.u8 	%r159, [%rd43];
	and.b32  	%r160, %r159, 1;
	st.global.u32 	[%rd46+28], %r160;
$L__BB1_10:
	mov.b32 	%r520, 1;
	ld.global.u32 	%r519, [_ZZ15string_to_bytesPcE5bytes];
	mov.u64 	%rd81, _ZZ15string_to_bytesPcE5bytes;
	mov.u32 	%r518, %r86;
$L__BB1_11:
	mov.b32 	%r521, 0;
$L__BB1_12:
	mov.u32 	%r14, %r521;
	cvt.u64.u32 	%rd47, %r14;
	add.s64 	%rd48, %rd5, %rd47;
	ld.global.u8 	%rs8, [%rd48];
	setp.ne.s16 	%p8, %rs8, 0;
	add.s32 	%r521, %r14, 1;
	@%p8 bra 	$L__BB1_12;
	shl.b32 	%r163, %r14, 3;
	setp.ge.u32 	%p9, %r520, %r163;
	@%p9 bra 	$L__BB1_15;
	add.s32 	%r479, %r517, %r519;
	sub.s32 	%r480, %r518, %r479;
	shr.s32 	%r481, %r519, 13;
	xor.b32  	%r482, %r480, %r481;
	add.s32 	%r483, %r519, %r482;
	sub.s32 	%r484, %r517, %r483;
	shl.b32 	%r485, %r482, 8;
	xor.b32  	%r486, %r484, %r485;
	add.s32 	%r487, %r482, %r486;
	sub.s32 	%r488, %r519, %r487;
	shr.s32 	%r489, %r486, 13;
	xor.b32  	%r490, %r488, %r489;
	add.s32 	%r491, %r486, %r490;
	sub.s32 	%r492, %r482, %r491;
	shr.s32 	%r493, %r490, 12;
	xor.b32  	%r494, %r492, %r493;
	add.s32 	%r495, %r490, %r494;
	sub.s32 	%r496, %r486, %r495;
	shl.b32 	%r497, %r494, 16;
	xor.b32  	%r498, %r496, %r497;
	add.s32 	%r499, %r494, %r498;
	sub.s32 	%r500, %r490, %r499;
	shr.s32 	%r501, %r498, 5;
	xor.b32  	%r502, %r500, %r501;
	add.s32 	%r503, %r498, %r502;
	sub.s32 	%r504, %r494, %r503;
	shr.s32 	%r505, %r502, 3;
	xor.b32  	%r518, %r504, %r505;
	add.s32 	%r506, %r502, %r518;
	sub.s32 	%r507, %r498, %r506;
	shl.b32 	%r508, %r518, 10;
	xor.b32  	%r517, %r507, %r508;
	add.s32 	%r509, %r518, %r517;
	sub.s32 	%r510, %r502, %r509;
	shr.s32 	%r511, %r517, 15;
	xor.b32  	%r512, %r510, %r511;
	mul.wide.u32 	%rd80, %r520, 4;
	add.s64 	%rd82, %rd81, %rd80;
	ld.global.u32 	%r513, [%rd82];
	xor.b32  	%r519, %r512, %r513;
	add.s32 	%r520, %r520, 1;
	bra.uni 	$L__BB1_11;
$L__BB1_15:
	abs.s32 	%r20, %r519;
	mov.b32 	%r524, 0;
	mov.b32 	%r523, 3;
	mov.b32 	%r522, 1;
$L__BB1_16:
	mov.u32 	%r543, %r524;
	mov.u32 	%r22, %r523;
	mov.u32 	%r526, %r522;
	cvt.u64.u32 	%rd49, %r543;
	add.s64 	%rd50, %rd5, %rd49;
	ld.global.u8 	%rs9, [%rd50];
	setp.ne.s16 	%p10, %rs9, 0;
	add.s32 	%r524, %r543, 1;
	add.s32 	%r523, %r22, 1;
	add.s32 	%r522, %r526, 1;
	@%p10 bra 	$L__BB1_16;
	xor.b32  	%r544, %r543, %r86;
	setp.lt.u32 	%p11, %r543, 4;
	mov.u64 	%rd94, %rd5;
	@%p11 bra 	$L__BB1_31;
	min.s32 	%r28, %r543, 7;
	sub.s32 	%r168, %r543, %r28;
	add.s32 	%r169, %r168, 3;
	shr.u32 	%r170, %r169, 2;
	add.s32 	%r29, %r170, 1;
	and.b32  	%r30, %r29, 15;
	setp.lt.u32 	%p12, %r169, 60;
	mov.u64 	%rd94, %rd5;
	@%p12 bra 	$L__BB1_22;
	sub.s32 	%r171, %r22, %r28;
	shr.u32 	%r172, %r171, 2;
	add.s32 	%r173, %r172, 1;
	and.b32  	%r174, %r173, 2147483632;
	neg.s32 	%r525, %r174;
	mov.u64 	%rd94, %rd5;
$L__BB1_20:
	.pragma "nounroll";
	ld.global.u32 	%r175, [%rd94];
	mul.lo.s32 	%r176, %r175, 1540483477;
	shr.u32 	%r177, %r176, 24;
	xor.b32  	%r178, %r177, %r176;
	mul.lo.s32 	%r179, %r178, 1540483477;
	mul.lo.s32 	%r180, %r544, 1540483477;
	xor.b32  	%r181, %r179, %r180;
	ld.global.u32 	%r182, [%rd94+4];
	mul.lo.s32 	%r183, %r182, 1540483477;
	shr.u32 	%r184, %r183, 24;
	xor.b32  	%r185, %r184, %r183;
	mul.lo.s32 	%r186, %r185, 1540483477;
	mul.lo.s32 	%r187, %r181, 1540483477;
	xor.b32  	%r188, %r186, %r187;
	ld.global.u32 	%r189, [%rd94+8];
	mul.lo.s32 	%r190, %r189, 1540483477;
	shr.u32 	%r191, %r190, 24;
	xor.b32  	%r192, %r191, %r190;
	mul.lo.s32 	%r193, %r192, 1540483477;
	mul.lo.s32 	%r194, %r188, 1540483477;
	xor.b32  	%r195, %r193, %r194;
	ld.global.u32 	%r196, [%rd94+12];
	mul.lo.s32 	%r197, %r196, 1540483477;
	shr.u32 	%r198, %r197, 24;
	xor.b32  	%r199, %r198, %r197;
	mul.lo.s32 	%r200, %r199, 1540483477;
	mul.lo.s32 	%r201, %r195, 1540483477;
	xor.b32  	%r202, %r200, %r201;
	ld.global.u32 	%r203, [%rd94+16];
	mul.lo.s32 	%r204, %r203, 1540483477;
	shr.u32 	%r205, %r204, 24;
	xor.b32  	%r206, %r205, %r204;
	mul.lo.s32 	%r207, %r206, 1540483477;
	mul.lo.s32 	%r208, %r202, 1540483477;
	xor.b32  	%r209, %r207, %r208;
	ld.global.u32 	%r210, [%rd94+20];
	mul.lo.s32 	%r211, %r210, 1540483477;
	shr.u32 	%r212, %r211, 24;
	xor.b32  	%r213, %r212, %r211;
	mul.lo.s32 	%r214, %r213, 1540483477;
	mul.lo.s32 	%r215, %r209, 1540483477;
	xor.b32  	%r216, %r214, %r215;
	ld.global.u32 	%r217, [%rd94+24];
	mul.lo.s32 	%r218, %r217, 1540483477;
	shr.u32 	%r219, %r218, 24;
	xor.b32  	%r220, %r219, %r218;
	mul.lo.s32 	%r221, %r220, 1540483477;
	mul.lo.s32 	%r222, %r216, 1540483477;
	xor.b32  	%r223, %r221, %r222;
	ld.global.u32 	%r224, [%rd94+28];
	mul.lo.s32 	%r225, %r224, 1540483477;
	shr.u32 	%r226, %r225, 24;
	xor.b32  	%r227, %r226, %r225;
	mul.lo.s32 	%r228, %r227, 1540483477;
	mul.lo.s32 	%r229, %r223, 1540483477;
	xor.b32  	%r230, %r228, %r229;
	ld.global.u32 	%r231, [%rd94+32];
	mul.lo.s32 	%r232, %r231, 1540483477;
	shr.u32 	%r233, %r232, 24;
	xor.b32  	%r234, %r233, %r232;
	mul.lo.s32 	%r235, %r234, 1540483477;
	mul.lo.s32 	%r236, %r230, 1540483477;
	xor.b32  	%r237, %r235, %r236;
	ld.global.u32 	%r238, [%rd94+36];
	mul.lo.s32 	%r239, %r238, 1540483477;
	shr.u32 	%r240, %r239, 24;
	xor.b32  	%r241, %r240, %r239;
	mul.lo.s32 	%r242, %r241, 1540483477;
	mul.lo.s32 	%r243, %r237, 1540483477;
	xor.b32  	%r244, %r242, %r243;
	ld.global.u32 	%r245, [%rd94+40];
	mul.lo.s32 	%r246, %r245, 1540483477;
	shr.u32 	%r247, %r246, 24;
	xor.b32  	%r248, %r247, %r246;
	mul.lo.s32 	%r249, %r248, 1540483477;
	mul.lo.s32 	%r250, %r244, 1540483477;
	xor.b32  	%r251, %r249, %r250;
	ld.global.u32 	%r252, [%rd94+44];
	mul.lo.s32 	%r253, %r252, 1540483477;
	shr.u32 	%r254, %r253, 24;
	xor.b32  	%r255, %r254, %r253;
	mul.lo.s32 	%r256, %r255, 1540483477;
	mul.lo.s32 	%r257, %r251, 1540483477;
	xor.b32  	%r258, %r256, %r257;
	ld.global.u32 	%r259, [%rd94+48];
	mul.lo.s32 	%r260, %r259, 1540483477;
	shr.u32 	%r261, %r260, 24;
	xor.b32  	%r262, %r261, %r260;
	mul.lo.s32 	%r263, %r262, 1540483477;
	mul.lo.s32 	%r264, %r258, 1540483477;
	xor.b32  	%r265, %r263, %r264;
	ld.global.u32 	%r266, [%rd94+52];
	mul.lo.s32 	%r267, %r266, 1540483477;
	shr.u32 	%r268, %r267, 24;
	xor.b32  	%r269, %r268, %r267;
	mul.lo.s32 	%r270, %r269, 1540483477;
	mul.lo.s32 	%r271, %r265, 1540483477;
	xor.b32  	%r272, %r270, %r271;
	ld.global.u32 	%r273, [%rd94+56];
	mul.lo.s32 	%r274, %r273, 1540483477;
	shr.u32 	%r275, %r274, 24;
	xor.b32  	%r276, %r275, %r274;
	mul.lo.s32 	%r277, %r276, 1540483477;
	mul.lo.s32 	%r278, %r272, 1540483477;
	xor.b32  	%r279, %r277, %r278;
	ld.global.u32 	%r280, [%rd94+60];
	mul.lo.s32 	%r281, %r280, 1540483477;
	shr.u32 	%r282, %r281, 24;
	xor.b32  	%r283, %r282, %r281;
	mul.lo.s32 	%r284, %r283, 1540483477;
	mul.lo.s32 	%r285, %r279, 1540483477;
	xor.b32  	%r544, %r284, %r285;
	add.s64 	%rd94, %rd94, 64;
	add.s32 	%r526, %r526, -64;
	add.s32 	%r525, %r525, 16;
	setp.ne.s32 	%p13, %r525, 0;
	@%p13 bra 	$L__BB1_20;
	add.s32 	%r543, %r526, -1;
$L__BB1_22:
	setp.eq.s32 	%p14, %r30, 0;
	@%p14 bra 	$L__BB1_31;
	and.b32  	%r43, %r29, 7;
	setp.lt.u32 	%p15, %r30, 8;
	@%p15 bra 	$L__BB1_25;
	ld.global.u32 	%r287, [%rd94];
	mul.lo.s32 	%r288, %r287, 1540483477;
	shr.u32 	%r289, %r288, 24;
	xor.b32  	%r290, %r289, %r288;
	mul.lo.s32 	%r291, %r290, 1540483477;
	mul.lo.s32 	%r292, %r544, 1540483477;
	xor.b32  	%r293, %r291, %r292;
	ld.global.u32 	%r294, [%rd94+4];
	mul.lo.s32 	%r295, %r294, 1540483477;
	shr.u32 	%r296, %r295, 24;
	xor.b32  	%r297, %r296, %r295;
	mul.lo.s32 	%r298, %r297, 1540483477;
	mul.lo.s32 	%r299, %r293, 1540483477;
	xor.b32  	%r300, %r298, %r299;
	ld.global.u32 	%r301, [%rd94+8];
	mul.lo.s32 	%r302, %r301, 1540483477;
	shr.u32 	%r303, %r302, 24;
	xor.b32  	%r304, %r303, %r302;
	mul.lo.s32 	%r305, %r304, 1540483477;
	mul.lo.s32 	%r306, %r300, 1540483477;
	xor.b32  	%r307, %r305, %r306;
	ld.global.u32 	%r308, [%rd94+12];
	mul.lo.s32 	%r309, %r308, 1540483477;
	shr.u32 	%r310, %r309, 24;
	xor.b32  	%r311, %r310, %r309;
	mul.lo.s32 	%r312, %r311, 1540483477;
	mul.lo.s32 	%r313, %r307, 1540483477;
	xor.b32  	%r314, %r312, %r313;
	ld.global.u32 	%r315, [%rd94+16];
	mul.lo.s32 	%r316, %r315, 1540483477;
	shr.u32 	%r317, %r316, 24;
	xor.b32  	%r318, %r317, %r316;
	mul.lo.s32 	%r319, %r318, 1540483477;
	mul.lo.s32 	%r320, %r314, 1540483477;
	xor.b32  	%r321, %r319, %r320;
	ld.global.u32 	%r322, [%rd94+20];
	mul.lo.s32 	%r323, %r322, 1540483477;
	shr.u32 	%r324, %r323, 24;
	xor.b32  	%r325, %r324, %r323;
	mul.lo.s32 	%r326, %r325, 1540483477;
	mul.lo.s32 	%r327, %r321, 1540483477;
	xor.b32  	%r328, %r326, %r327;
	ld.global.u32 	%r329, [%rd94+24];
	mul.lo.s32 	%r330, %r329, 1540483477;
	shr.u32 	%r331, %r330, 24;
	xor.b32  	%r332, %r331, %r330;
	mul.lo.s32 	%r333, %r332, 1540483477;
	mul.lo.s32 	%r334, %r328, 1540483477;
	xor.b32  	%r335, %r333, %r334;
	ld.global.u32 	%r336, [%rd94+28];
	mul.lo.s32 	%r337, %r336, 1540483477;
	shr.u32 	%r338, %r337, 24;
	xor.b32  	%r339, %r338, %r337;
	mul.lo.s32 	%r340, %r339, 1540483477;
	mul.lo.s32 	%r341, %r335, 1540483477;
	xor.b32  	%r544, %r340, %r341;
	add.s32 	%r543, %r543, -32;
	add.s64 	%rd94, %rd94, 32;
$L__BB1_25:
	setp.eq.s32 	%p16, %r43, 0;
	@%p16 bra 	$L__BB1_31;
	setp.lt.u32 	%p17, %r43, 4;
	@%p17 bra 	$L__BB1_28;
	ld.global.u32 	%r343, [%rd94];
	mul.lo.s32 	%r344, %r343, 1540483477;
	shr.u32 	%r345, %r344, 24;
	xor.b32  	%r346, %r345, %r344;
	mul.lo.s32 	%r347, %r346, 1540483477;
	mul.lo.s32 	%r348, %r544, 1540483477;
	xor.b32  	%r349, %r347, %r348;
	ld.global.u32 	%r350, [%rd94+4];
	mul.lo.s32 	%r351, %r350, 1540483477;
	shr.u32 	%r352, %r351, 24;
	xor.b32  	%r353, %r352, %r351;
	mul.lo.s32 	%r354, %r353, 1540483477;
	mul.lo.s32 	%r355, %r349, 1540483477;
	xor.b32  	%r356, %r354, %r355;
	ld.global.u32 	%r357, [%rd94+8];
	mul.lo.s32 	%r358, %r357, 1540483477;
	shr.u32 	%r359, %r358, 24;
	xor.b32  	%r360, %r359, %r358;
	mul.lo.s32 	%r361, %r360, 1540483477;
	mul.lo.s32 	%r362, %r356, 1540483477;
	xor.b32  	%r363, %r361, %r362;
	ld.global.u32 	%r364, [%rd94+12];
	mul.lo.s32 	%r365, %r364, 1540483477;
	shr.u32 	%r366, %r365, 24;
	xor.b32  	%r367, %r366, %r365;
	mul.lo.s32 	%r368, %r367, 1540483477;
	mul.lo.s32 	%r369, %r363, 1540483477;
	xor.b32  	%r544, %r368, %r369;
	add.s32 	%r543, %r543, -16;
	add.s64 	%rd94, %rd94, 16;
$L__BB1_28:
	and.b32  	%r370, %r29, 3;
	setp.eq.s32 	%p18, %r370, 0;
	@%p18 bra 	$L__BB1_31;
	sub.s32 	%r371, %r22, %r28;
	cvt.u16.u32 	%rs10, %r371;
	shr.u16 	%rs11, %rs10, 2;
	add.s16 	%rs12, %rs11, 1;
	cvt.u32.u16 	%r372, %rs12;
	and.b32  	%r373, %r372, 3;
	neg.s32 	%r540, %r373;
$L__BB1_30:
	.pragma "nounroll";
	ld.global.u32 	%r374, [%rd94];
	mul.lo.s32 	%r375, %r374, 1540483477;
	shr.u32 	%r376, %r375, 24;
	xor.b32  	%r377, %r376, %r375;
	mul.lo.s32 	%r378, %r377, 1540483477;
	mul.lo.s32 	%r379, %r544, 1540483477;
	xor.b32  	%r544, %r378, %r379;
	add.s64 	%rd94, %rd94, 4;
	add.s32 	%r543, %r543, -4;
	add.s32 	%r540, %r540, 1;
	setp.ne.s32 	%p19, %r540, 0;
	@%p19 bra 	$L__BB1_30;
$L__BB1_31:
	setp.eq.s32 	%p20, %r543, 1;
	@%p20 bra 	$L__BB1_36;
	setp.eq.s32 	%p21, %r543, 2;
	@%p21 bra 	$L__BB1_35;
	setp.ne.s32 	%p22, %r543, 3;
	@%p22 bra 	$L__BB1_37;
	ld.global.u8 	%r380, [%rd94+2];
	shl.b32 	%r381, %r380, 16;
	xor.b32  	%r544, %r381, %r544;
$L__BB1_35:
	ld.global.u8 	%rs13, [%rd94+1];
	mul.wide.u16 	%r382, %rs13, 256;
	xor.b32  	%r544, %r382, %r544;
$L__BB1_36:
	ld.global.u8 	%r383, [%rd94];
	xor.b32  	%r384, %r544, %r383;
	mul.lo.s32 	%r544, %r384, 1540483477;
$L__BB1_37:
	shr.u32 	%r386, %r544, 13;
	xor.b32  	%r387, %r386, %r544;
	mul.lo.s32 	%r71, %r387, 1540483477;
	mov.b32 	%r548, 0;
$L__BB1_38:
	mov.u32 	%r72, %r548;
	cvt.u64.u32 	%rd54, %r72;
	add.s64 	%rd55, %rd5, %rd54;
	ld.global.u8 	%rs14, [%rd55];
	setp.ne.s16 	%p23, %rs14, 0;
	add.s32 	%r548, %r72, 1;
	@%p23 bra 	$L__BB1_38;
	setp.eq.s32 	%p24, %r72, 0;
	@%p24 bra 	$L__BB1_46;
	setp.eq.s32 	%p25, %r72, 1;
	mov.b64 	%rd96, 0;
	mov.u64 	%rd97, %rd96;
	@%p25 bra 	$L__BB1_44;
	and.b32  	%r389, %r72, -2;
	neg.s32 	%r549, %r389;
	add.s64 	%rd57, %rd4, %rd3;
	add.s64 	%rd95, %rd57, 1;
	mov.b32 	%r550, 0;
$L__BB1_42:
	ld.global.u8 	%rs15, [%rd95+-1];
	shr.u16 	%rs16, %rs15, 7;
	cvt.u32.u16 	%r390, %rs16;
	mul.wide.s32 	%rd58, %r550, 4;
	add.s64 	%rd60, %rd81, %rd58;
	st.global.u32 	[%rd60], %r390;
	ld.global.u8 	%r391, [%rd95+-1];
	shr.u32 	%r392, %r391, 6;
	and.b32  	%r393, %r392, 1;
	st.global.u32 	[%rd60+4], %r393;
	ld.global.u8 	%r394, [%rd95+-1];
	shr.u32 	%r395, %r394, 5;
	and.b32  	%r396, %r395, 1;
	st.global.u32 	[%rd60+8], %r396;
	ld.global.u8 	%r397, [%rd95+-1];
	shr.u32 	%r398, %r397, 4;
	and.b32  	%r399, %r398, 1;
	st.global.u32 	[%rd60+12], %r399;
	ld.global.u8 	%r400, [%rd95+-1];
	shr.u32 	%r401, %r400, 3;
	and.b32  	%r402, %r401, 1;
	st.global.u32 	[%rd60+16], %r402;
	ld.global.u8 	%r403, [%rd95+-1];
	shr.u32 	%r404, %r403, 2;
	and.b32  	%r405, %r404, 1;
	st.global.u32 	[%rd60+20], %r405;
	ld.global.u8 	%r406, [%rd95+-1];
	shr.u32 	%r407, %r406, 1;
	and.b32  	%r408, %r407, 1;
	st.global.u32 	[%rd60+24], %r408;
	ld.global.u8 	%r409, [%rd95+-1];
	and.b32  	%r410, %r409, 1;
	st.global.u32 	[%rd60+28], %r410;
	ld.global.u8 	%rs17, [%rd95];
	shr.u16 	%rs18, %rs17, 7;
	cvt.u32.u16 	%r411, %rs18;
	st.global.u32 	[%rd60+32], %r411;
	ld.global.u8 	%r412, [%rd95];
	shr.u32 	%r413, %r412, 6;
	and.b32  	%r414, %r413, 1;
	st.global.u32 	[%rd60+36], %r414;
	ld.global.u8 	%r415, [%rd95];
	shr.u32 	%r416, %r415, 5;
	and.b32  	%r417, %r416, 1;
	st.global.u32 	[%rd60+40], %r417;
	ld.global.u8 	%r418, [%rd95];
	shr.u32 	%r419, %r418, 4;
	and.b32  	%r420, %r419, 1;
	st.global.u32 	[%rd60+44], %r420;
	ld.global.u8 	%r421, [%rd95];
	shr.u32 	%r422, %r421, 3;
	and.b32  	%r423, %r422, 1;
	st.global.u32 	[%rd60+48], %r423;
	ld.global.u8 	%r424, [%rd95];
	shr.u32 	%r425, %r424, 2;
	and.b32  	%r426, %r425, 1;
	st.global.u32 	[%rd60+52], %r426;
	ld.global.u8 	%r427, [%rd95];
	shr.u32 	%r428, %r427, 1;
	and.b32  	%r429, %r428, 1;
	st.global.u32 	[%rd60+56], %r429;
	ld.global.u8 	%r430, [%rd95];
	and.b32  	%r431, %r430, 1;
	add.s32 	%r550, %r550, 16;
	st.global.u32 	[%rd60+60], %r431;
	add.s32 	%r549, %r549, 2;
	add.s64 	%rd95, %rd95, 2;
	setp.ne.s32 	%p26, %r549, 0;
	@%p26 bra 	$L__BB1_42;
	and.b32  	%r432, %r72, 2147483646;
	cvt.u64.u32 	%rd97, %r432;
	cvt.s64.s32 	%rd96, %r550;
$L__BB1_44:
	and.b32  	%r433, %r72, 1;
	setp.eq.b32 	%p27, %r433, 1;
	not.pred 	%p28, %p27;
	@%p28 bra 	$L__BB1_46;
	add.s64 	%rd61, %rd5, %rd97;
	ld.global.u8 	%rs19, [%rd61];
	shr.u16 	%rs20, %rs19, 7;
	cvt.u32.u16 	%r434, %rs20;
	shl.b64 	%rd62, %rd96, 2;
	add.s64 	%rd64, %rd81, %rd62;
	st.global.u32 	[%rd64], %r434;
	ld.global.u8 	%r435, [%rd61];
	shr.u32 	%r436, %r435, 6;
	and.b32  	%r437, %r436, 1;
	st.global.u32 	[%rd64+4], %r437;
	ld.global.u8 	%r438, [%rd61];
	shr.u32 	%r439, %r438, 5;
	and.b32  	%r440, %r439, 1;
	st.global.u32 	[%rd64+8], %r440;
	ld.global.u8 	%r441, [%rd61];
	shr.u32 	%r442, %r441, 4;
	and.b32  	%r443, %r442, 1;
	st.global.u32 	[%rd64+12], %r443;
	ld.global.u8 	%r444, [%rd61];
	shr.u32 	%r445, %r444, 3;
	and.b32  	%r446, %r445, 1;
	st.global.u32 	[%rd64+16], %r446;
	ld.global.u8 	%r447, [%rd61];
	shr.u32 	%r448, %r447, 2;
	and.b32  	%r449, %r448, 1;
	st.global.u32 	[%rd64+20], %r449;
	ld.global.u8 	%r450, [%rd61];
	shr.u32 	%r451, %r450, 1;
	and.b32  	%r452, %r451, 1;
	st.global.u32 	[%rd64+24], %r452;
	ld.global.u8 	%r453, [%rd61];
	and.b32  	%r454, %r453, 1;
	st.global.u32 	[%rd64+28], %r454;
$L__BB1_46:
	mov.b32 	%r552, 0;
	mov.b32 	%r551, -2128831035;
$L__BB1_47:
	mov.b32 	%r553, 0;
$L__BB1_48:
	mov.u32 	%r81, %r553;
	cvt.u64.u32 	%rd65, %r81;
	add.s64 	%rd66, %rd5, %rd65;
	ld.global.u8 	%rs21, [%rd66];
	setp.ne.s16 	%p29, %rs21, 0;
	add.s32 	%r553, %r81, 1;
	@%p29 bra 	$L__BB1_48;
	shl.b32 	%r458, %r81, 3;
	setp.ge.u32 	%p30, %r552, %r458;
	@%p30 bra 	$L__BB1_51;
	mul.lo.s32 	%r477, %r551, 16777619;
	mul.wide.u32 	%rd77, %r552, 4;
	add.s64 	%rd79, %rd81, %rd77;
	ld.global.u32 	%r478, [%rd79];
	xor.b32  	%r551, %r478, %r477;
	add.s32 	%r552, %r552, 1;
	bra.uni 	$L__BB1_47;
$L__BB1_51:
	abs.s32 	%r85, %r551;
	mul.hi.s32 	%r459, %r20, 1125899907;
	shr.u32 	%r460, %r459, 31;
	shr.s32 	%r461, %r459, 18;
	add.s32 	%r462, %r461, %r460;
	mul.lo.s32 	%r463, %r462, 1000000;
	sub.s32 	%r464, %r20, %r463;
	cvt.s64.s32 	%rd67, %r464;
	add.s64 	%rd68, %rd2, %rd67;
	ld.global.u8 	%rs22, [%rd68];
	setp.ne.s16 	%p31, %rs22, 1;
	@%p31 bra 	$L__BB1_55;
	shr.u32 	%r465, %r71, 15;
	xor.b32  	%r466, %r465, %r71;
	mul.hi.u32 	%r467, %r466, 1125899907;
	shr.u32 	%r468, %r467, 18;
	mul.lo.s32 	%r469, %r468, 1000000;
	sub.s32 	%r470, %r466, %r469;
	cvt.u64.u32 	%rd69, %r470;
	add.s64 	%rd70, %rd2, %rd69;
	ld.global.u8 	%rs23, [%rd70];
	setp.ne.s16 	%p32, %rs23, 1;
	@%p32 bra 	$L__BB1_55;
	mul.hi.s32 	%r471, %r85, 1125899907;
	shr.u32 	%r472, %r471, 31;
	shr.s32 	%r473, %r471, 18;
	add.s32 	%r474, %r473, %r472;
	mul.lo.s32 	%r475, %r474, 1000000;
	sub.s32 	%r476, %r85, %r475;
	cvt.s64.s32 	%rd71, %r476;
	add.s64 	%rd72, %rd2, %rd71;
	ld.global.u8 	%rs24, [%rd72];
	setp.ne.s16 	%p33, %rs24, 1;
	@%p33 bra 	$L__BB1_55;
	cvt.u64.u32 	%rd75, %r1;
	add.s64 	%rd76, %rd1, %rd75;
	mov.b16 	%rs26, 1;
	st.global.u8 	[%rd76], %rs26;
	bra.uni 	$L__BB1_56;
$L__BB1_55:
	cvt.u64.u32 	%rd73, %r1;
	add.s64 	%rd74, %rd1, %rd73;
	mov.b16 	%rs25, 0;
	st.global.u8 	[%rd74], %rs25;
$L__BB1_56:
	ret;

}


// ===== COMPILED SASS (sm_100) =====

	.target	sm_100

	.elftype	@"ET_EXEC"


//--------------------- .note.nv.tkinfo           --------------------------
	.section	.note.nv.tkinfo,"",@"SHT_NOTE"
	.sectionflags	@"SHF_NOTE_NV_TKINFO"
	.tkinfo
        /*0018*/ 	.word	0x00000002
        /*0030*/ 	.string	""
        /*0030*/ 	.string	"ptxas"
        /*0030*/ 	.string	"Cuda compilation tools, release 13.0, V13.0.88"
        /*0030*/ 	.string	"Build cuda_13.0.r13.0/compiler.36424714_0"
        /*0030*/ 	.string	"-arch sm_100 -m 64 "



//--------------------- .note.nv.cuinfo           --------------------------
	.section	.note.nv.cuinfo,"",@"SHT_NOTE"
	.sectionflags	@"SHF_NOTE_NV_CUINFO"
        /*0018*/ 	.short	0x0002
        /*001a*/ 	.short	0x0064
        /*001c*/ 	.short	0x0082
	.zero		2


//--------------------- .nv.info                  --------------------------
	.section	.nv.info,"",@"SHT_CUDA_INFO"
	.align	4


	//----- nvinfo : EIATTR_REGCOUNT
	.align		4
        /*0000*/ 	.byte	0x04, 0x2f
        /*0002*/ 	.short	(.L_2 - .L_1)
	.align		4
.L_1:
        /*0004*/ 	.word	index@(_Z15insert_parallelPcS_iii)
        /*0008*/ 	.word	0x00000020


	//----- nvinfo : EIATTR_FRAME_SIZE
	.align		4
.L_2:
        /*000c*/ 	.byte	0x04, 0x11
        /*000e*/ 	.short	(.L_4 - .L_3)
	.align		4
.L_3:
        /*0010*/ 	.word	index@(_Z15insert_parallelPcS_iii)
        /*0014*/ 	.word	0x00000000


	//----- nvinfo : EIATTR_REGCOUNT
	.align		4
.L_4:
        /*0018*/ 	.byte	0x04, 0x2f
        /*001a*/ 	.short	(.L_6 - .L_5)
	.align		4
.L_5:
        /*001c*/ 	.word	index@(_Z15lookup_parallelPcS_iiiS_)
        /*0020*/ 	.word	0x0000001f


	//----- nvinfo : EIATTR_FRAME_SIZE
	.align		4
.L_6:
        /*0024*/ 	.byte	0x04, 0x11
        /*0026*/ 	.short	(.L_8 - .L_7)
	.align		4
.L_7:
        /*0028*/ 	.word	index@(_Z15lookup_parallelPcS_iiiS_)
        /*002c*/ 	.word	0x00000000


	//----- nvinfo : EIATTR_MIN_STACK_SIZE
	.align		4
.L_8:
        /*0030*/ 	.byte	0x04, 0x12
        /*0032*/ 	.short	(.L_10 - .L_9)
	.align		4
.L_9:
        /*0034*/ 	.word	index@(_Z15lookup_parallelPcS_iiiS_)
        /*0038*/ 	.word	0x00000000


	//----- nvinfo : EIATTR_MIN_STACK_SIZE
	.align		4
.L_10:
        /*003c*/ 	.byte	0x04, 0x12
        /*003e*/ 	.short	(.L_12 - .L_11)
	.align		4
.L_11:
        /*0040*/ 	.word	index@(_Z15insert_parallelPcS_iii)
        /*0044*/ 	.word	0x00000000
.L_12:


//--------------------- .nv.compat                --------------------------
	.section	.nv.compat,"",@"SHT_CUDA_COMPAT_INFO"
	.align	4
        /*0000*/ 	.byte	0x02, 0x09, 0x00, 0x00, 0x02, 0x02, 0x01, 0x00, 0x02, 0x05, 0x05, 0x00, 0x03, 0x07, 0x01, 0x01
        /*0010*/ 	.byte	0x02, 0x03, 0x00, 0x00, 0x02, 0x06, 0x01, 0x00, 0x04, 0x0b, 0x08, 0x00, 0x09, 0x00, 0x00, 0x00
        /*0020*/ 	.byte	0x00, 0x00, 0x00, 0x00


//--------------------- .nv.info._Z15lookup_parallelPcS_iiiS_ --------------------------
	.section	.nv.info._Z15lookup_parallelPcS_iiiS_,"",@"SHT_CUDA_INFO"
	.sectionflags	@""
	.align	4


	//----- nvinfo : EIATTR_CUDA_API_VERSION
	.align		4
        /*0000*/ 	.byte	0x04, 0x37
        /*0002*/ 	.short	(.L_14 - .L_13)
.L_13:
        /*0004*/ 	.word	0x00000082


	//----- nvinfo : EIATTR_KPARAM_INFO
	.align		4
.L_14:
        /*0008*/ 	.byte	0x04, 0x17
        /*000a*/ 	.short	(.L_16 - .L_15)
.L_15:
        /*000c*/ 	.word	0x00000000
        /*0010*/ 	.short	0x0005
        /*0012*/ 	.short	0x0020
        /*0014*/ 	.byte	0x00, 0xf5, 0x21, 0x00


	//----- nvinfo : EIATTR_KPARAM_INFO
	.align		4
.L_16:
        /*0018*/ 	.byte	0x04, 0x17
        /*001a*/ 	.short	(.L_18 - .L_17)
.L_17:
        /*001c*/ 	.word	0x00000000
        /*0020*/ 	.short	0x0004
        /*0022*/ 	.short	0x0018
        /*0024*/ 	.byte	0x00, 0xf0, 0x11, 0x00


	//----- nvinfo : EIATTR_KPARAM_INFO
	.align		4
.L_18:
        /*0028*/ 	.byte	0x04, 0x17
        /*002a*/ 	.short	(.L_20 - .L_19)
.L_19:
        /*002c*/ 	.word	0x00000000
        /*0030*/ 	.short	0x0003
        /*0032*/ 	.short	0x0014
        /*0034*/ 	.byte	0x00, 0xf0, 0x11, 0x00


	//----- nvinfo : EIATTR_KPARAM_INFO
	.align		4
.L_20:
        /*0038*/ 	.byte	0x04, 0x17
        /*003a*/ 	.short	(.L_22 - .L_21)
.L_21:
        /*003c*/ 	.word	0x00000000
        /*0040*/ 	.short	0x0002
        /*0042*/ 	.short	0x0010
        /*0044*/ 	.byte	0x00, 0xf0, 0x11, 0x00


	//----- nvinfo : EIATTR_KPARAM_INFO
	.align		4
.L_22:
        /*0048*/ 	.byte	0x04, 0x17
        /*004a*/ 	.short	(.L_24 - .L_23)
.L_23:
        /*004c*/ 	.word	0x00000000
        /*0050*/ 	.short	0x0001
        /*0052*/ 	.short	0x0008
        /*0054*/ 	.byte	0x00, 0xf5, 0x21, 0x00


	//----- nvinfo : EIATTR_KPARAM_INFO
	.align		4
.L_24:
        /*0058*/ 	.byte	0x04, 0x17
        /*005a*/ 	.short	(.L_26 - .L_25)
.L_25:
        /*005c*/ 	.word	0x00000000
        /*0060*/ 	.short	0x0000
        /*0062*/ 	.short	0x0000
        /*0064*/ 	.byte	0x00, 0xf5, 0x21, 0x00


	//----- nvinfo : EIATTR_SPARSE_MMA_MASK
	.align		4
.L_26:
        /*0068*/ 	.byte	0x03, 0x50
        /*006a*/ 	.short	0x0000


	//----- nvinfo : EIATTR_MAXREG_COUNT
	.align		4
        /*006c*/ 	.byte	0x03, 0x1b
        /*006e*/ 	.short	0x00ff


	//----- nvinfo : EIATTR_MERCURY_ISA_VERSION
	.align		4
        /*0070*/ 	.byte	0x03, 0x5f
        /*0072*/ 	.short	0x0101


	//----- nvinfo : EIATTR_VRC_CTA_INIT_COUNT
	.align		4
        /*0074*/ 	.byte	0x02, 0x4a
	.zero		1
	.zero		1


	//----- nvinfo : EIATTR_EXIT_INSTR_OFFSETS
	.align		4
        /*0078*/ 	.byte	0x04, 0x1c
        /*007a*/ 	.short	(.L_28 - .L_27)


	//   ....[0]....
.L_27:
        /*007c*/ 	.word	0x00000070


	//   ....[1]....
        /*0080*/ 	.word	0x00002cd0


	//   ....[2]....
        /*0084*/ 	.word	0x00002d30


	//----- nvinfo : EIATTR_INDIRECT_BRANCH_TARGETS
	.align		4
.L_28:
        /*0088*/ 	.byte	0x04, 0x34
        /*008a*/ 	.short	(.L_30 - .L_29)


	//   ....[0]....
.L_29:
        /*008c*/ 	.word	.L_x_88@srel
        /*0090*/ 	.short	0x0
        /*0092*/ 	.short	0x0
        /*0094*/ 	.word	0x3
        /*0098*/ 	.word	.L_x_89@srel
        /*009c*/ 	.word	.L_x_90@srel
        /*00a0*/ 	.word	.L_x_91@srel


	//----- nvinfo : EIATTR_CRS_STACK_SIZE
	.align		4
.L_30:
        /*00a4*/ 	.byte	0x04, 0x1e
        /*00a6*/ 	.short	(.L_32 - .L_31)
.L_31:
        /*00a8*/ 	.word	0x00000000


	//----- nvinfo : EIATTR_CBANK_PARAM_SIZE
	.align		4
.L_32:
        /*00ac*/ 	.byte	0x03, 0x19
        /*00ae*/ 	.short	0x0028


	//----- nvinfo : EIATTR_PARAM_CBANK
	.align		4
        /*00b0*/ 	.byte	0x04, 0x0a
        /*00b2*/ 	.short	(.L_34 - .L_33)
	.align		4
.L_33:
        /*00b4*/ 	.word	index@(.nv.constant0._Z15lookup_parallelPcS_iiiS_)
        /*00b8*/ 	.short	0x0380
        /*00ba*/ 	.short	0x0028


	//----- nvinfo : EIATTR_SW_WAR
	.align		4
.L_34:
        /*00bc*/ 	.byte	0x04, 0x36
        /*00be*/ 	.short	(.L_36 - .L_35)
.L_35:
        /*00c0*/ 	.word	0x00000008
.L_36:


//--------------------- .nv.info._Z15insert_parallelPcS_iii --------------------------
	.section	.nv.info._Z15insert_parallelPcS_iii,"",@"SHT_CUDA_INFO"
	.sectionflags	@""
	.align	4


	//----- nvinfo : EIATTR_CUDA_API_VERSION
	.align		4
        /*0000*/ 	.byte	0x04, 0x37
        /*0002*/ 	.short	(.L_38 - .L_37)
.L_37:
        /*0004*/ 	.word	0x00000082


	//----- nvinfo : EIATTR_KPARAM_INFO
	.align		4
.L_38:
        /*0008*/ 	.byte	0x04, 0x17
        /*000a*/ 	.short	(.L_40 - .L_39)
.L_39:
        /*000c*/ 	.word	0x00000000
        /*0010*/ 	.short	0x0004
        /*0012*/ 	.short	0x0018
        /*0014*/ 	.byte	0x00, 0xf0, 0x11, 0x00


	//----- nvinfo : EIATTR_KPARAM_INFO
	.align		4
.L_40:
        /*0018*/ 	.byte	0x04, 0x17
        /*001a*/ 	.short	(.L_42 - .L_41)
.L_41:
        /*001c*/ 	.word	0x00000000
        /*0020*/ 	.short	0x0003
        /*0022*/ 	.short	0x0014
        /*0024*/ 	.byte	0x00, 0xf0, 0x11, 0x00


	//----- nvinfo : EIATTR_KPARAM_INFO
	.align		4
.L_42:
        /*0028*/ 	.byte	0x04, 0x17
        /*002a*/ 	.short	(.L_44 - .L_43)
.L_43:
        /*002c*/ 	.word	0x00000000
        /*0030*/ 	.short	0x0002
        /*0032*/ 	.short	0x0010
        /*0034*/ 	.byte	0x00, 0xf0, 0x11, 0x00


	//----- nvinfo : EIATTR_KPARAM_INFO
	.align		4
.L_44:
        /*0038*/ 	.byte	0x04, 0x17
        /*003a*/ 	.short	(.L_46 - .L_45)
.L_45:
        /*003c*/ 	.word	0x00000000
        /*0040*/ 	.short	0x0001
        /*0042*/ 	.short	0x0008
        /*0044*/ 	.byte	0x00, 0xf5, 0x21, 0x00


	//----- nvinfo : EIATTR_KPARAM_INFO
	.align		4
.L_46:
        /*0048*/ 	.byte	0x04, 0x17
        /*004a*/ 	.short	(.L_48 - .L_47)
.L_47:
        /*004c*/ 	.word	0x00000000
        /*0050*/ 	.short	0x0000
        /*0052*/ 	.short	0x0000
        /*0054*/ 	.byte	0x00, 0xf5, 0x21, 0x00


	//----- nvinfo : EIATTR_SPARSE_MMA_MASK
	.align		4
.L_48:
        /*0058*/ 	.byte	0x03, 0x50
        /*005a*/ 	.short	0x0000


	//----- nvinfo : EIATTR_MAXREG_COUNT
	.align		4
        /*005c*/ 	.byte	0x03, 0x1b
        /*005e*/ 	.short	0x00ff


	//----- nvinfo : EIATTR_MERCURY_ISA_VERSION
	.align		4
        /*0060*/ 	.byte	0x03, 0x5f
        /*0062*/ 	.short	0x0101


	//----- nvinfo : EIATTR_VRC_CTA_INIT_COUNT
	.align		4
        /*0064*/ 	.byte	0x02, 0x4a
	.zero		1
	.zero		1


	//----- nvinfo : EIATTR_EXIT_INSTR_OFFSETS
	.align		4
        /*0068*/ 	.byte	0x04, 0x1c
        /*006a*/ 	.short	(.L_50 - .L_49)


	//   ....[0]....
.L_49:
        /*006c*/ 	.word	0x00000070


	//   ....[1]....
        /*0070*/ 	.word	0x00002c40


	//----- nvinfo : EIATTR_INDIRECT_BRANCH_TARGETS
	.align		4
.L_50:
        /*0074*/ 	.byte	0x04, 0x34
        /*0076*/ 	.short	(.L_52 - .L_51)


	//   ....[0]....
.L_51:
        /*0078*/ 	.word	.L_x_92@srel
        /*007c*/ 	.short	0x0
        /*007e*/ 	.short	0x0
        /*0080*/ 	.word	0x3
        /*0084*/ 	.word	.L_x_93@srel
        /*0088*/ 	.word	.L_x_94@srel
        /*008c*/ 	.word	.L_x_95@srel


	//----- nvinfo : EIATTR_CRS_STACK_SIZE
	.align		4
.L_52:
        /*0090*/ 	.byte	0x04, 0x1e
        /*0092*/ 	.short	(.L_54 - .L_53)
.L_53:
        /*0094*/ 	.word	0x00000000


	//----- nvinfo : EIATTR_CBANK_PARAM_SIZE
	.align		4
.L_54:
        /*0098*/ 	.byte	0x03, 0x19
        /*009a*/ 	.short	0x001c


	//----- nvinfo : EIATTR_PARAM_CBANK
	.align		4
        /*009c*/ 	.byte	0x04, 0x0a
        /*009e*/ 	.short	(.L_56 - .L_55)
	.align		4
.L_55:
        /*00a0*/ 	.word	index@(.nv.constant0._Z15insert_parallelPcS_iii)
        /*00a4*/ 	.short	0x0380
        /*00a6*/ 	.short	0x001c


	//----- nvinfo : EIATTR_SW_WAR
	.align		4
.L_56:
        /*00a8*/ 	.byte	0x04, 0x36
        /*00aa*/ 	.short	(.L_58 - .L_57)
.L_57:
        /*00ac*/ 	.word	0x00000008
.L_58:


//--------------------- .nv.callgraph             --------------------------
	.section	.nv.callgraph,"",@"SHT_CUDA_CALLGRAPH"
	.align	4
	.sectionentsize	8
	.align		4
        /*0000*/ 	.word	0x00000000
	.align		4
        /*0004*/ 	.word	0xffffffff
	.align		4
        /*0008*/ 	.word	0x00000000
	.align		4
        /*000c*/ 	.word	0xfffffffe
	.align		4
        /*0010*/ 	.word	0x00000000
	.align		4
        /*0014*/ 	.word	0xfffffffd
	.align		4
        /*0018*/ 	.word	0x00000000
	.align		4
        /*001c*/ 	.word	0xfffffffc


//--------------------- .nv.constant4             --------------------------
	.section	.nv.constant4,"a",@progbits
	.align	8
	.align		8
.nv.constant4:
        /*0000*/ 	.dword	_ZZ15string_to_bytesPcE5bytes


//--------------------- .nv.constant2._Z15lookup_parallelPcS_iiiS_ --------------------------
	.section	.nv.constant2._Z15lookup_parallelPcS_iiiS_,"a",@progbits
	.sectionflags	@""
	.align	4
.nv.constant2._Z15lookup_parallelPcS_iiiS_:
        /*0000*/ 	.byte	0xc0, 0x1f, 0x00, 0x00, 0x90, 0x1f, 0x00, 0x00, 0x30, 0x1f, 0x00, 0x00


//--------------------- .nv.constant2._Z15insert_parallelPcS_iii --------------------------
	.section	.nv.constant2._Z15insert_parallelPcS_iii,"a",@progbits
	.sectionflags	@""
	.align	4
.nv.constant2._Z15insert_parallelPcS_iii:
        /*0000*/ 	.byte	0xc0, 0x1f, 0x00, 0x00, 0x90, 0x1f, 0x00, 0x00, 0x30, 0x1f, 0x00, 0x00


//--------------------- .text._Z15lookup_parallelPcS_iiiS_ --------------------------
	.section	.text._Z15lookup_parallelPcS_iiiS_,"ax",@progbits
	.align	128
        .global         _Z15lookup_parallelPcS_iiiS_
        .type           _Z15lookup_parallelPcS_iiiS_,@function
        .size           _Z15lookup_parallelPcS_iiiS_,(.L_x_96 - _Z15lookup_parallelPcS_iiiS_)
        .other          _Z15lookup_parallelPcS_iiiS_,@"STO_CUDA_ENTRY STV_DEFAULT"
_Z15lookup_parallelPcS_iiiS_:
.text._Z15lookup_parallelPcS_iiiS_:
[----:B------:R-:W-:Y:S01]  /*0000*/  LDC R1, c[0x0][0x37c] ;  /* 0x0000df00ff017b82 */ /* 0x000fe20000000800 */
[----:B------:R-:W0:Y:S07]  /*0010*/  S2R R0, SR_TID.X ;  /* 0x0000000000007919 */ /* 0x000e2e0000002100 */
[----:B------:R-:W0:Y:S01]  /*0020*/  S2UR UR4, SR_CTAID.X ;  /* 0x00000000000479c3 */ /* 0x000e220000002500 */
[----:B------:R-:W1:Y:S07]  /*0030*/  LDCU UR5, c[0x0][0x390] ;  /* 0x00007200ff0577ac */ /* 0x000e6e0008000800 */
[----:B------:R-:W0:Y:S02]  /*0040*/  LDC R7, c[0x0][0x360] ;  /* 0x0000d800ff077b82 */ /* 0x000e240000000800 */
[----:B0-----:R-:W-:-:S05]  /*0050*/  IMAD R7, R7, UR4, R0 ;  /* 0x0000000407077c24 */ /* 0x001fca000f8e0200 */
[----:B-1----:R-:W-:-:S13]  /*0060*/  ISETP.GE.U32.AND P0, PT, R7, UR5, PT ;  /* 0x0000000507007c0c */ /* 0x002fda000bf06070 */
[----:B------:R-:W-:Y:S05]  /*0070*/  @P0 EXIT ;  /* 0x000000000000094d */ /* 0x000fea0003800000 */
[----:B------:R-:W0:Y:S01]  /*0080*/  LDCU.64 UR6, c[0x0][0x380] ;  /* 0x00007000ff0677ac */ /* 0x000e220008000a00 */
[----:B------:R-:W-:Y:S01]  /*0090*/  IMAD R0, R7, 0x3, RZ ;  /* 0x0000000307007824 */ /* 0x000fe200078e02ff */
[----:B------:R-:W-:Y:S01]  /*00a0*/  BSSY.RECONVERGENT B0, `(.L_x_0) ;  /* 0x000000e000007945 */ /* 0x000fe20003800200 */
[----:B------:R-:W-:Y:S01]  /*00b0*/  IMAD.MOV.U32 R11, RZ, RZ, RZ ;  /* 0x000000ffff0b7224 */ /* 0x000fe200078e00ff */
[----:B------:R-:W1:Y:S01]  /*00c0*/  LDCU UR8, c[0x0][0x398] ;  /* 0x00007300ff0877ac */ /* 0x000e620008000800 */
[----:B------:R-:W2:Y:S01]  /*00d0*/  LDCU.64 UR4, c[0x0][0x358] ;  /* 0x00006b00ff0477ac */ /* 0x000ea20008000a00 */
[----:B0-----:R-:W-:Y:S01]  /*00e0*/  IADD3 R2, P0, PT, R0, UR6, RZ ;  /* 0x0000000600027c10 */ /* 0x001fe2000ff1e0ff */
[----:B-1----:R-:W-:-:S04]  /*00f0*/  IMAD.U32 R5, RZ, RZ, UR8 ;  /* 0x00000008ff057e24 */ /* 0x002fc8000f8e00ff */
[----:B--2---:R-:W-:-:S08]  /*0100*/  IMAD.X R3, RZ, RZ, UR7, P0 ;  /* 0x00000007ff037e24 */ /* 0x004fd000080e06ff */
.L_x_1:
[----:B------:R-:W-:-:S05]  /*0110*/  IADD3 R8, P0, PT, R11, R2, RZ ;  /* 0x000000020b087210 */ /* 0x000fca0007f1e0ff */
[----:B------:R-:W-:-:S05]  /*0120*/  IMAD.X R9, RZ, RZ, R3, P0 ;  /* 0x000000ffff097224 */ /* 0x000fca00000e0603 */
[----:B------:R-:W2:Y:S01]  /*0130*/  LDG.E.U8 R8, desc[UR4][R8.64] ;  /* 0x0000000408087981 */ /* 0x000ea2000c1e1100 */
[----:B------:R-:W-:Y:S02]  /*0140*/  IMAD.MOV.U32 R4, RZ, RZ, R11 ;  /* 0x000000ffff047224 */ /* 0x000fe400078e000b */
[----:B------:R-:W-:Y:S01]  /*0150*/  VIADD R11, R11, 0x1 ;  /* 0x000000010b0b7836 */ /* 0x000fe20000000000 */
[----:B--2---:R-:W-:-:S13]  /*0160*/  ISETP.NE.AND P0, PT, R8, RZ, PT ;  /* 0x000000ff0800720c */ /* 0x004fda0003f05270 */
[----:B------:R-:W-:Y:S05]  /*0170*/  @P0 BRA `(.L_x_1) ;  /* 0xfffffffc00e40947 */ /* 0x000fea000383ffff */
[----:B------:R-:W-:Y:S05]  /*0180*/  BSYNC.RECONVERGENT B0 ;  /* 0x0000000000007941 */ /* 0x000fea0003800200 */
.L_x_0:
[----:B------:R-:W-:Y:S01]  /*0190*/  ISETP.NE.AND P0, PT, R4, RZ, PT ;  /* 0x000000ff0400720c */ /* 0x000fe20003f05270 */
[----:B------:R-:W-:-:S12]  /*01a0*/  BSSY.RECONVERGENT B0, `(.L_x_2) ;  /* 0x000007f000007945 */ /* 0x000fd80003800200 */
[----:B------:R-:W-:Y:S05]  /*01b0*/  @!P0 BRA `(.L_x_3) ;  /* 0x0000000400f48947 */ /* 0x000fea0003800000 */
[----:B------:R-:W-:Y:S01]  /*01c0*/  ISETP.NE.AND P0, PT, R4, 0x1, PT ;  /* 0x000000010400780c */ /* 0x000fe20003f05270 */
[----:B------:R-:W-:Y:S01]  /*01d0*/  BSSY.RECONVERGENT B1, `(.L_x_4) ;  /* 0x0000055000017945 */ /* 0x000fe20003800200 */
[----:B------:R-:W-:Y:S02]  /*01e0*/  CS2R R12, SRZ ;  /* 0x00000000000c7805 */ /* 0x000fe4000001ff00 */
[----:B------:R-:W-:-:S09]  /*01f0*/  CS2R R8, SRZ ;  /* 0x0000000000087805 */ /* 0x000fd2000001ff00 */
[----:B------:R-:W-:Y:S05]  /*0200*/  @!P0 BRA `(.L_x_5) ;  /* 0x0000000400448947 */ /* 0x000fea0003800000 */
[----:B------:R-:W-:Y:S01]  /*0210*/  IADD3.X R14, P0, PT, R0, UR6, RZ, PT, !PT ;  /* 0x00000006000e7c10 */ /* 0x000fe2000bf1e4ff */
[----:B------:R-:W-:Y:S01]  /*0220*/  BSSY.RECONVERGENT B2, `(.L_x_6) ;  /* 0x000004b000027945 */ /* 0x000fe20003800200 */
[----:B------:R-:W-:Y:S01]  /*0230*/  LOP3.LUT R12, R4, 0xfffffffe, RZ, 0xc0, !PT ;  /* 0xfffffffe040c7812 */ /* 0x000fe200078ec0ff */
[----:B------:R-:W-:Y:S02]  /*0240*/  IMAD.MOV.U32 R6, RZ, RZ, RZ ;  /* 0x000000ffff067224 */ /* 0x000fe400078e00ff */
[----:B------:R-:W-:Y:S02]  /*0250*/  IMAD.X R13, RZ, RZ, UR7, P0 ;  /* 0x00000007ff0d7e24 */ /* 0x000fe400080e06ff */
[----:B------:R-:W-:-:S07]  /*0260*/  IMAD.MOV R12, RZ, RZ, -R12 ;  /* 0x000000ffff0c7224 */ /* 0x000fce00078e0a0c */
.L_x_7:
[----:B------:R-:W-:Y:S01]  /*0270*/  IMAD.MOV.U32 R8, RZ, RZ, R14 ;  /* 0x000000ffff087224 */ /* 0x000fe200078e000e */
[----:B-1----:R-:W0:Y:S01]  /*0280*/  LDC.64 R10, c[0x4][RZ] ;  /* 0x01000000ff0a7b82 */ /* 0x002e220000000a00 */
[----:B------:R-:W-:-:S05]  /*0290*/  IMAD.MOV.U32 R9, RZ, RZ, R13 ;  /* 0x000000ffff097224 */ /* 0x000fca00078e000d */
[----:B------:R-:W2:Y:S01]  /*02a0*/  LDG.E.U8 R13, desc[UR4][R8.64+-0x1] ;  /* 0xffffff04080d7981 */ /* 0x000ea2000c1e1100 */
[----:B0-----:R-:W-:Y:S01]  /*02b0*/  IMAD.WIDE R10, R6, 0x4, R10 ;  /* 0x00000004060a7825 */ /* 0x001fe200078e020a */
[----:B--2---:R-:W-:-:S05]  /*02c0*/  SHF.R.U32.HI R13, RZ, 0x7, R13 ;  /* 0x00000007ff0d7819 */ /* 0x004fca000001160d */
[----:B------:R0:W-:Y:S04]  /*02d0*/  STG.E desc[UR4][R10.64], R13 ;  /* 0x0000000d0a007986 */ /* 0x0001e8000c101904 */
[----:B------:R-:W2:Y:S02]  /*02e0*/  LDG.E.U8 R14, desc[UR4][R8.64+-0x1] ;  /* 0xffffff04080e7981 */ /* 0x000ea4000c1e1100 */
[----:B--2---:R-:W-:-:S04]  /*02f0*/  SHF.R.U32.HI R14, RZ, 0x6, R14 ;  /* 0x00000006ff0e7819 */ /* 0x004fc8000001160e */
[----:B------:R-:W-:-:S05]  /*0300*/  LOP3.LUT R15, R14, 0x1, RZ, 0xc0, !PT ;  /* 0x000000010e0f7812 */ /* 0x000fca00078ec0ff */
[----:B------:R1:W-:Y:S04]  /*0310*/  STG.E desc[UR4][R10.64+0x4], R15 ;  /* 0x0000040f0a007986 */ /* 0x0003e8000c101904 */
[----:B------:R-:W2:Y:S02]  /*0320*/  LDG.E.U8 R14, desc[UR4][R8.64+-0x1] ;  /* 0xffffff04080e7981 */ /* 0x000ea4000c1e1100 */
[----:B--2---:R-:W-:-:S04]  /*0330*/  SHF.R.U32.HI R14, RZ, 0x5, R14 ;  /* 0x00000005ff0e7819 */ /* 0x004fc8000001160e */
[----:B------:R-:W-:-:S05]  /*0340*/  LOP3.LUT R17, R14, 0x1, RZ, 0xc0, !PT ;  /* 0x000000010e117812 */ /* 0x000fca00078ec0ff */
[----:B------:R2:W-:Y:S04]  /*0350*/  STG.E desc[UR4][R10.64+0x8], R17 ;  /* 0x000008110a007986 */ /* 0x0005e8000c101904 */
[----:B------:R-:W3:Y:S02]  /*0360*/  LDG.E.U8 R14, desc[UR4][R8.64+-0x1] ;  /* 0xffffff04080e7981 */ /* 0x000ee4000c1e1100 */
[----:B---3--:R-:W-:-:S04]  /*0370*/  SHF.R.U32.HI R14, RZ, 0x4, R14 ;  /* 0x00000004ff0e7819 */ /* 0x008fc8000001160e */
[----:B0-----:R-:W-:-:S05]  /*0380*/  LOP3.LUT R13, R14, 0x1, RZ, 0xc0, !PT ;  /* 0x000000010e0d7812 */ /* 0x001fca00078ec0ff */
[----:B------:R0:W-:Y:S04]  /*0390*/  STG.E desc[UR4][R10.64+0xc], R13 ;  /* 0x00000c0d0a007986 */ /* 0x0001e8000c101904 */
[----:B------:R-:W3:Y:S02]  /*03a0*/  LDG.E.U8 R14, desc[UR4][R8.64+-0x1] ;  /* 0xffffff04080e7981 */ /* 0x000ee4000c1e1100 */
[----:B---3--:R-:W-:-:S04]  /*03b0*/  SHF.R.U32.HI R14, RZ, 0x3, R14 ;  /* 0x00000003ff0e7819 */ /* 0x008fc8000001160e */
[----:B-1----:R-:W-:-:S05]  /*03c0*/  LOP3.LUT R15, R14, 0x1, RZ, 0xc0, !PT ;  /* 0x000000010e0f7812 */ /* 0x002fca00078ec0ff */
[----:B------:R1:W-:Y:S04]  /*03d0*/  STG.E desc[UR4][R10.64+0x10], R15 ;  /* 0x0000100f0a007986 */ /* 0x0003e8000c101904 */
[----:B------:R-:W3:Y:S02]  /*03e0*/  LDG.E.U8 R14, desc[UR4][R8.64+-0x1] ;  /* 0xffffff04080e7981 */ /* 0x000ee4000c1e1100 */
[----:B---3--:R-:W-:-:S04]  /*03f0*/  SHF.R.U32.HI R14, RZ, 0x2, R14 ;  /* 0x00000002ff0e7819 */ /* 0x008fc8000001160e */
[----:B--2---:R-:W-:-:S05]  /*0400*/  LOP3.LUT R17, R14, 0x1, RZ, 0xc0, !PT ;  /* 0x000000010e117812 */ /* 0x004fca00078ec0ff */
[----:B------:R2:W-:Y:S04]  /*0410*/  STG.E desc[UR4][R10.64+0x14], R17 ;  /* 0x000014110a007986 */ /* 0x0005e8000c101904 */
[----:B------:R-:W3:Y:S02]  /*0420*/  LDG.E.U8 R14, desc[UR4][R8.64+-0x1] ;  /* 0xffffff04080e7981 */ /* 0x000ee4000c1e1100 */
[----:B---3--:R-:W-:-:S04]  /*0430*/  SHF.R.U32.HI R14, RZ, 0x1, R14 ;  /* 0x00000001ff0e7819 */ /* 0x008fc8000001160e */
[----:B0-----:R-:W-:-:S05]  /*0440*/  LOP3.LUT R13, R14, 0x1, RZ, 0xc0, !PT ;  /* 0x000000010e0d7812 */ /* 0x001fca00078ec0ff */
[----:B------:R0:W-:Y:S04]  /*0450*/  STG.E desc[UR4][R10.64+0x18], R13 ;  /* 0x0000180d0a007986 */ /* 0x0001e8000c101904 */
[----:B------:R-:W3:Y:S02]  /*0460*/  LDG.E.U8 R14, desc[UR4][R8.64+-0x1] ;  /* 0xffffff04080e7981 */ /* 0x000ee4000c1e1100 */
[----:B---3--:R-:W-:-:S05]  /*0470*/  LOP3.LUT R19, R14, 0x1, RZ, 0xc0, !PT ;  /* 0x000000010e137812 */ /* 0x008fca00078ec0ff */
[----:B------:R-:W-:Y:S04]  /*0480*/  STG.E desc[UR4][R10.64+0x1c], R19 ;  /* 0x00001c130a007986 */ /* 0x000fe8000c101904 */
[----:B------:R-:W1:Y:S02]  /*0490*/  LDG.E.U8 R14, desc[UR4][R8.64] ;  /* 0x00000004080e7981 */ /* 0x000e64000c1e1100 */
[----:B-1----:R-:W-:-:S05]  /*04a0*/  SHF.R.U32.HI R15, RZ, 0x7, R14 ;  /* 0x00000007ff0f7819 */ /* 0x002fca000001160e */
[----:B------:R1:W-:Y:S04]  /*04b0*/  STG.E desc[UR4][R10.64+0x20], R15 ;  /* 0x0000200f0a007986 */ /* 0x0003e8000c101904 */
[----:B------:R-:W3:Y:S02]  /*04c0*/  LDG.E.U8 R14, desc[UR4][R8.64] ;  /* 0x00000004080e7981 */ /* 0x000ee4000c1e1100 */
[----:B---3--:R-:W-:-:S04]  /*04d0*/  SHF.R.U32.HI R14, RZ, 0x6, R14 ;  /* 0x00000006ff0e7819 */ /* 0x008fc8000001160e */
[----:B--2---:R-:W-:-:S05]  /*04e0*/  LOP3.LUT R17, R14, 0x1, RZ, 0xc0, !PT ;  /* 0x000000010e117812 */ /* 0x004fca00078ec0ff */
[----:B------:R2:W-:Y:S04]  /*04f0*/  STG.E desc[UR4][R10.64+0x24], R17 ;  /* 0x000024110a007986 */ /* 0x0005e8000c101904 */
[----:B0-----:R-:W3:Y:S02]  /*0500*/  LDG.E.U8 R13, desc[UR4][R8.64] ;  /* 0x00000004080d7981 */ /* 0x001ee4000c1e1100 */
[----:B---3--:R-:W-:-:S04]  /*0510*/  SHF.R.U32.HI R13, RZ, 0x5, R13 ;  /* 0x00000005ff0d7819 */ /* 0x008fc8000001160d */
[----:B------:R-:W-:-:S05]  /*0520*/  LOP3.LUT R13, R13, 0x1, RZ, 0xc0, !PT ;  /* 0x000000010d0d7812 */ /* 0x000fca00078ec0ff */
        /* <DEDUP_REMOVED lines=8> */
[----:B------:R-:W-:Y:S04]  /*05b0*/  STG.E desc[UR4][R10.64+0x30], R17 ;  /* 0x000030110a007986 */ /* 0x000fe8000c101904 */
[----:B------:R-:W2:Y:S02]  /*05c0*/  LDG.E.U8 R14, desc[UR4][R8.64] ;  /* 0x00000004080e7981 */ /* 0x000ea4000c1e1100 */
[----:B--2---:R-:W-:-:S04]  /*05d0*/  SHF.R.U32.HI R14, RZ, 0x2, R14 ;  /* 0x00000002ff0e7819 */ /* 0x004fc8000001160e */
[----:B0-----:R-:W-:-:S05]  /*05e0*/  LOP3.LUT R13, R14, 0x1, RZ, 0xc0, !PT ;  /* 0x000000010e0d7812 */ /* 0x001fca00078ec0ff */
[----:B------:R0:W-:Y:S04]  /*05f0*/  STG.E desc[UR4][R10.64+0x34], R13 ;  /* 0x0000340d0a007986 */ /* 0x0001e8000c101904 */
[----:B------:R-:W2:Y:S02]  /*0600*/  LDG.E.U8 R14, desc[UR4][R8.64] ;  /* 0x00000004080e7981 */ /* 0x000ea4000c1e1100 */
[----:B--2---:R-:W-:-:S04]  /*0610*/  SHF.R.U32.HI R14, RZ, 0x1, R14 ;  /* 0x00000001ff0e7819 */ /* 0x004fc8000001160e */
[----:B-1----:R-:W-:-:S05]  /*0620*/  LOP3.LUT R15, R14, 0x1, RZ, 0xc0, !PT ;  /* 0x000000010e0f7812 */ /* 0x002fca00078ec0ff */
[----:B------:R1:W-:Y:S04]  /*0630*/  STG.E desc[UR4][R10.64+0x38], R15 ;  /* 0x0000380f0a007986 */ /* 0x0003e8000c101904 */
[----:B------:R-:W2:Y:S01]  /*0640*/  LDG.E.U8 R14, desc[UR4][R8.64] ;  /* 0x00000004080e7981 */ /* 0x000ea2000c1e1100 */
[----:B------:R-:W-:Y:S02]  /*0650*/  VIADD R12, R12, 0x2 ;  /* 0x000000020c0c7836 */ /* 0x000fe40000000000 */
[----:B------:R-:W-:-:S03]  /*0660*/  VIADD R6, R6, 0x10 ;  /* 0x0000001006067836 */ /* 0x000fc60000000000 */
[----:B------:R-:W-:Y:S02]  /*0670*/  ISETP.NE.AND P0, PT, R12, RZ, PT ;  /* 0x000000ff0c00720c */ /* 0x000fe40003f05270 */
[----:B--2---:R-:W-:Y:S02]  /*0680*/  LOP3.LUT R19, R14, 0x1, RZ, 0xc0, !PT ;  /* 0x000000010e137812 */ /* 0x004fe400078ec0ff */
[----:B------:R-:W-:-:S03]  /*0690*/  IADD3 R14, P1, PT, R8, 0x2, RZ ;  /* 0x00000002080e7810 */ /* 0x000fc60007f3e0ff */
[----:B------:R1:W-:Y:S02]  /*06a0*/  STG.E desc[UR4][R10.64+0x3c], R19 ;  /* 0x00003c130a007986 */ /* 0x0003e4000c101904 */
[----:B0-----:R-:W-:-:S04]  /*06b0*/  IMAD.X R13, RZ, RZ, R9, P1 ;  /* 0x000000ffff0d7224 */ /* 0x001fc800008e0609 */
[----:B------:R-:W-:Y:S05]  /*06c0*/  @P0 BRA `(.L_x_7) ;  /* 0xfffffff800e80947 */ /* 0x000fea000383ffff */
[----:B------:R-:W-:Y:S05]  /*06d0*/  BSYNC.RECONVERGENT B2 ;  /* 0x0000000000027941 */ /* 0x000fea0003800200 */
.L_x_6:
[--C-:B------:R-:W-:Y:S01]  /*06e0*/  SHF.R.S32.HI R13, RZ, 0x1f, R6.reuse ;  /* 0x0000001fff0d7819 */ /* 0x100fe20000011406 */
[----:B------:R-:W-:Y:S01]  /*06f0*/  IMAD.MOV.U32 R12, RZ, RZ, R6 ;  /* 0x000000ffff0c7224 */ /* 0x000fe200078e0006 */
[----:B------:R-:W-:Y:S01]  /*0700*/  LOP3.LUT R8, R4, 0x7ffffffe, RZ, 0xc0, !PT ;  /* 0x7ffffffe04087812 */ /* 0x000fe200078ec0ff */
[----:B------:R-:W-:-:S07]  /*0710*/  IMAD.MOV.U32 R9, RZ, RZ, RZ ;  /* 0x000000ffff097224 */ /* 0x000fce00078e00ff */
.L_x_5:
[----:B------:R-:W-:Y:S05]  /*0720*/  BSYNC.RECONVERGENT B1 ;  /* 0x0000000000017941 */ /* 0x000fea0003800200 */
.L_x_4:
[----:B------:R-:W-:-:S04]  /*0730*/  LOP3.LUT R4, R4, 0x1, RZ, 0xc0, !PT ;  /* 0x0000000104047812 */ /* 0x000fc800078ec0ff */
[----:B------:R-:W-:-:S13]  /*0740*/  ISETP.NE.U32.AND P0, PT, R4, 0x1, PT ;  /* 0x000000010400780c */ /* 0x000fda0003f05070 */
[----:B------:R-:W-:Y:S05]  /*0750*/  @P0 BRA `(.L_x_3) ;  /* 0x00000000008c0947 */ /* 0x000fea0003800000 */
[----:B-1----:R-:W-:Y:S01]  /*0760*/  IADD3 R10, P0, PT, R8, R2, RZ ;  /* 0x00000002080a7210 */ /* 0x002fe20007f1e0ff */
[----:B------:R-:W0:Y:S04]  /*0770*/  LDCU.64 UR8, c[0x4][URZ] ;  /* 0x01000000ff0877ac */ /* 0x000e280008000a00 */
[----:B------:R-:W-:-:S05]  /*0780*/  IMAD.X R11, R9, 0x1, R3, P0 ;  /* 0x00000001090b7824 */ /* 0x000fca00000e0603 */
[----:B------:R-:W2:Y:S01]  /*0790*/  LDG.E.U8 R4, desc[UR4][R10.64] ;  /* 0x000000040a047981 */ /* 0x000ea2000c1e1100 */
[----:B0-----:R-:W-:-:S04]  /*07a0*/  LEA R8, P0, R12, UR8, 0x2 ;  /* 0x000000080c087c11 */ /* 0x001fc8000f8010ff */
[----:B------:R-:W-:Y:S02]  /*07b0*/  LEA.HI.X R9, R12, UR9, R13, 0x2, P0 ;  /* 0x000000090c097c11 */ /* 0x000fe400080f140d */
        /* <DEDUP_REMOVED lines=18> */
[----:B------:R-:W4:Y:S02]  /*08e0*/  LDG.E.U8 R4, desc[UR4][R10.64] ;  /* 0x000000040a047981 */ /* 0x000f24000c1e1100 */
[----:B----4-:R-:W-:-:S04]  /*08f0*/  SHF.R.U32.HI R4, RZ, 0x2, R4 ;  /* 0x00000002ff047819 */ /* 0x010fc80000011604 */
[----:B--2---:R-:W-:-:S05]  /*0900*/  LOP3.LUT R17, R4, 0x1, RZ, 0xc0, !PT ;  /* 0x0000000104117812 */ /* 0x004fca00078ec0ff */
[----:B------:R3:W-:Y:S04]  /*0910*/  STG.E desc[UR4][R8.64+0x14], R17 ;  /* 0x0000141108007986 */ /* 0x0007e8000c101904 */
[----:B------:R-:W2:Y:S02]  /*0920*/  LDG.E.U8 R4, desc[UR4][R10.64] ;  /* 0x000000040a047981 */ /* 0x000ea4000c1e1100 */
[----:B--2---:R-:W-:-:S04]  /*0930*/  SHF.R.U32.HI R4, RZ, 0x1, R4 ;  /* 0x00000001ff047819 */ /* 0x004fc80000011604 */
[----:B0-----:R-:W-:-:S05]  /*0940*/  LOP3.LUT R13, R4, 0x1, RZ, 0xc0, !PT ;  /* 0x00000001040d7812 */ /* 0x001fca00078ec0ff */
[----:B------:R3:W-:Y:S04]  /*0950*/  STG.E desc[UR4][R8.64+0x18], R13 ;  /* 0x0000180d08007986 */ /* 0x0007e8000c101904 */
[----:B------:R-:W2:Y:S02]  /*0960*/  LDG.E.U8 R4, desc[UR4][R10.64] ;  /* 0x000000040a047981 */ /* 0x000ea4000c1e1100 */
[----:B--2---:R-:W-:-:S05]  /*0970*/  LOP3.LUT R19, R4, 0x1, RZ, 0xc0, !PT ;  /* 0x0000000104137812 */ /* 0x004fca00078ec0ff */
[----:B------:R3:W-:Y:S02]  /*0980*/  STG.E desc[UR4][R8.64+0x1c], R19 ;  /* 0x00001c1308007986 */ /* 0x0007e4000c101904 */
.L_x_3:
[----:B------:R-:W-:Y:S05]  /*0990*/  BSYNC.RECONVERGENT B0 ;  /* 0x0000000000007941 */ /* 0x000fea0003800200 */
.L_x_2:
[----:B---3--:R-:W0:Y:S02]  /*09a0*/  LDC.64 R8, c[0x4][RZ] ;  /* 0x01000000ff087b82 */ /* 0x008e240000000a00 */
[----:B0-----:R0:W5:Y:S01]  /*09b0*/  LDG.E R6, desc[UR4][R8.64] ;  /* 0x0000000408067981 */ /* 0x001162000c1e1900 */
[----:B------:R-:W1:Y:S01]  /*09c0*/  LDCU UR6, c[0x0][0x394] ;  /* 0x00007280ff0677ac */ /* 0x000e620008000800 */
[----:B------:R-:W-:Y:S01]  /*09d0*/  BSSY.RECONVERGENT B0, `(.L_x_8) ;  /* 0x0000030000007945 */ /* 0x000fe20003800200 */
[----:B------:R-:W-:Y:S02]  /*09e0*/  IMAD.MOV.U32 R4, RZ, RZ, 0x1 ;  /* 0x00000001ff047424 */ /* 0x000fe400078e00ff */
[----:B01----:R-:W-:-:S07]  /*09f0*/  IMAD.U32 R10, RZ, RZ, UR6 ;  /* 0x00000006ff0a7e24 */ /* 0x003fce000f8e00ff */
.L_x_12:
[----:B------:R-:W-:Y:S01]  /*0a00*/  BSSY.RECONVERGENT B1, `(.L_x_9) ;  /* 0x0000009000017945 */ /* 0x000fe20003800200 */
[----:B------:R-:W-:-:S07]  /*0a10*/  IMAD.MOV.U32 R11, RZ, RZ, RZ ;  /* 0x000000ffff0b7224 */ /* 0x000fce00078e00ff */
.L_x_10:
        /* <DEDUP_REMOVED lines=8> */
.L_x_9:
[----:B------:R-:W-:-:S05]  /*0aa0*/  IMAD.SHL.U32 R9, R12, 0x8, RZ ;  /* 0x000000080c097824 */ /* 0x000fca00078e00ff */
[----:B------:R-:W-:-:S13]  /*0ab0*/  ISETP.GE.U32.AND P0, PT, R4, R9, PT ;  /* 0x000000090400720c */ /* 0x000fda0003f06070 */
[----:B------:R-:W-:Y:S05]  /*0ac0*/  @P0 BRA `(.L_x_11) ;  /* 0x0000000000800947 */ /* 0x000fea0003800000 */
[----:B------:R-:W0:Y:S02]  /*0ad0*/  LDC.64 R8, c[0x4][RZ] ;  /* 0x01000000ff087b82 */ /* 0x000e240000000a00 */
[----:B0-----:R-:W-:-:S06]  /*0ae0*/  IMAD.WIDE.U32 R8, R4, 0x4, R8 ;  /* 0x0000000404087825 */ /* 0x001fcc00078e0008 */
[----:B------:R0:W2:Y:S01]  /*0af0*/  LDG.E R8, desc[UR4][R8.64] ;  /* 0x0000000408087981 */ /* 0x0000a2000c1e1900 */
[--C-:B-----5:R-:W-:Y:S01]  /*0b00*/  IADD3 R10, PT, PT, R10, -R5, -R6.reuse ;  /* 0x800000050a0a7210 */ /* 0x120fe20007ffe806 */
[----:B------:R-:W-:Y:S01]  /*0b10*/  VIADD R4, R4, 0x1 ;  /* 0x0000000104047836 */ /* 0x000fe20000000000 */
[----:B------:R-:W-:-:S04]  /*0b20*/  SHF.R.S32.HI R11, RZ, 0xd, R6 ;  /* 0x0000000dff0b7819 */ /* 0x000fc80000011406 */
[----:B------:R-:W-:-:S04]  /*0b30*/  LOP3.LUT R11, R10, R11, RZ, 0x3c, !PT ;  /* 0x0000000b0a0b7212 */ /* 0x000fc800078e3cff */
[----:B------:R-:W-:Y:S01]  /*0b40*/  IADD3 R5, PT, PT, R5, -R6, -R11 ;  /* 0x8000000605057210 */ /* 0x000fe20007ffe80b */
[----:B------:R-:W-:-:S05]  /*0b50*/  IMAD.SHL.U32 R10, R11, 0x100, RZ ;  /* 0x000001000b0a7824 */ /* 0x000fca00078e00ff */
[----:B------:R-:W-:-:S04]  /*0b60*/  LOP3.LUT R10, R5, R10, RZ, 0x3c, !PT ;  /* 0x0000000a050a7212 */ /* 0x000fc800078e3cff */
[--C-:B------:R-:W-:Y:S02]  /*0b70*/  IADD3 R6, PT, PT, R6, -R11, -R10.reuse ;  /* 0x8000000b06067210 */ /* 0x100fe40007ffe80a */
[----:B------:R-:W-:-:S04]  /*0b80*/  SHF.R.S32.HI R5, RZ, 0xd, R10 ;  /* 0x0000000dff057819 */ /* 0x000fc8000001140a */
[----:B------:R-:W-:-:S04]  /*0b90*/  LOP3.LUT R5, R6, R5, RZ, 0x3c, !PT ;  /* 0x0000000506057212 */ /* 0x000fc800078e3cff */
[--C-:B------:R-:W-:Y:S02]  /*0ba0*/  IADD3 R11, PT, PT, R11, -R10, -R5.reuse ;  /* 0x8000000a0b0b7210 */ /* 0x100fe40007ffe805 */
[----:B------:R-:W-:-:S04]  /*0bb0*/  SHF.R.S32.HI R6, RZ, 0xc, R5 ;  /* 0x0000000cff067819 */ /* 0x000fc80000011405 */
[----:B------:R-:W-:-:S04]  /*0bc0*/  LOP3.LUT R6, R11, R6, RZ, 0x3c, !PT ;  /* 0x000000060b067212 */ /* 0x000fc800078e3cff */
[----:B------:R-:W-:Y:S01]  /*0bd0*/  IADD3 R10, PT, PT, R10, -R5, -R6 ;  /* 0x800000050a0a7210 */ /* 0x000fe20007ffe806 */
[----:B0-----:R-:W-:-:S05]  /*0be0*/  IMAD.U32 R9, R6, 0x10000, RZ ;  /* 0x0001000006097824 */ /* 0x001fca00078e00ff */
        /* <DEDUP_REMOVED lines=8> */
[----:B------:R-:W-:-:S05]  /*0c70*/  IMAD.SHL.U32 R6, R10, 0x400, RZ ;  /* 0x000004000a067824 */ /* 0x000fca00078e00ff */
[----:B------:R-:W-:-:S04]  /*0c80*/  LOP3.LUT R5, R5, R6, RZ, 0x3c, !PT ;  /* 0x0000000605057212 */ /* 0x000fc800078e3cff */
[--C-:B------:R-:W-:Y:S02]  /*0c90*/  IADD3 R11, PT, PT, R11, -R10, -R5.reuse ;  /* 0x8000000a0b0b7210 */ /* 0x100fe40007ffe805 */
[----:B------:R-:W-:-:S04]  /*0ca0*/  SHF.R.S32.HI R6, RZ, 0xf, R5 ;  /* 0x0000000fff067819 */ /* 0x000fc80000011405 */
[----:B--2---:R-:W-:Y:S01]  /*0cb0*/  LOP3.LUT R6, R8, R11, R6, 0x96, !PT ;  /* 0x0000000b08067212 */ /* 0x004fe200078e9606 */
[----:B------:R-:W-:Y:S06]  /*0cc0*/  BRA `(.L_x_12) ;  /* 0xfffffffc004c7947 */ /* 0x000fec000383ffff */
.L_x_11:
[----:B------:R-:W-:Y:S05]  /*0cd0*/  BSYNC.RECONVERGENT B0 ;  /* 0x0000000000007941 */ /* 0x000fea0003800200 */
.L_x_8:
[----:B------:R-:W-:Y:S01]  /*0ce0*/  BSSY.RECONVERGENT B0, `(.L_x_13) ;  /* 0x000000f000007945 */ /* 0x000fe20003800200 */
[----:B------:R-:W-:Y:S02]  /*0cf0*/  IMAD.MOV.U32 R9, RZ, RZ, RZ ;  /* 0x000000ffff097224 */ /* 0x000fe400078e00ff */
[----:B------:R-:W-:Y:S02]  /*0d00*/  IMAD.MOV.U32 R10, RZ, RZ, 0x3 ;  /* 0x00000003ff0a7424 */ /* 0x000fe400078e00ff */
[----:B------:R-:W-:-:S07]  /*0d10*/  IMAD.MOV.U32 R11, RZ, RZ, 0x1 ;  /* 0x00000001ff0b7424 */ /* 0x000fce00078e00ff */
.L_x_14:
[----:B------:R-:W-:-:S05]  /*0d20*/  IADD3 R4, P0, PT, R9, R2, RZ ;  /* 0x0000000209047210 */ /* 0x000fca0007f1e0ff */
[----:B------:R-:W-:-:S05]  /*0d30*/  IMAD.X R5, RZ, RZ, R3, P0 ;  /* 0x000000ffff057224 */ /* 0x000fca00000e0603 */
[----:B------:R-:W2:Y:S01]  /*0d40*/  LDG.E.U8 R4, desc[UR4][R4.64] ;  /* 0x0000000404047981 */ /* 0x000ea2000c1e1100 */
[----:B------:R-:W-:Y:S02]  /*0d50*/  IMAD.MOV.U32 R12, RZ, RZ, R9 ;  /* 0x000000ffff0c7224 */ /* 0x000fe400078e0009 */
[----:B------:R-:W-:Y:S02]  /*0d60*/  IMAD.MOV.U32 R8, RZ, RZ, R10 ;  /* 0x000000ffff087224 */ /* 0x000fe400078e000a */
[----:B------:R-:W-:Y:S02]  /*0d70*/  IMAD.MOV.U32 R13, RZ, RZ, R11 ;  /* 0x000000ffff0d7224 */ /* 0x000fe400078e000b */
[----:B------:R-:W-:Y:S02]  /*0d80*/  VIADD R9, R9, 0x1 ;  /* 0x0000000109097836 */ /* 0x000fe40000000000 */
[----:B------:R-:W-:Y:S02]  /*0d90*/  VIADD R10, R10, 0x1 ;  /* 0x000000010a0a7836 */ /* 0x000fe40000000000 */
[----:B------:R-:W-:Y:S01]  /*0da0*/  VIADD R11, R11, 0x1 ;  /* 0x000000010b0b7836 */ /* 0x000fe20000000000 */
[----:B--2---:R-:W-:-:S13]  /*0db0*/  ISETP.NE.AND P0, PT, R4, RZ, PT ;  /* 0x000000ff0400720c */ /* 0x004fda0003f05270 */
[----:B------:R-:W-:Y:S05]  /*0dc0*/  @P0 BRA `(.L_x_14) ;  /* 0xfffffffc00d40947 */ /* 0x000fea000383ffff */
[----:B------:R-:W-:Y:S05]  /*0dd0*/  BSYNC.RECONVERGENT B0 ;  /* 0x0000000000007941 */ /* 0x000fea0003800200 */
.L_x_13:
[----:B------:R-:W0:Y:S01]  /*0de0*/  LDCU UR6, c[0x0][0x394] ;  /* 0x00007280ff0677ac */ /* 0x000e220008000800 */
[C---:B------:R-:W-:Y:S01]  /*0df0*/  ISETP.GE.U32.AND P0, PT, R12.reuse, 0x4, PT ;  /* 0x000000040c00780c */ /* 0x040fe20003f06070 */
[----:B------:R-:W-:Y:S01]  /*0e00*/  BSSY.RECONVERGENT B0, `(.L_x_15) ;  /* 0x000010a000007945 */ /* 0x000fe20003800200 */
[----:B------:R-:W-:Y:S02]  /*0e10*/  IMAD.MOV.U32 R4, RZ, RZ, R2 ;  /* 0x000000ffff047224 */ /* 0x000fe400078e0002 */
[----:B------:R-:W-:Y:S01]  /*0e20*/  IMAD.MOV.U32 R5, RZ, RZ, R3 ;  /* 0x000000ffff057224 */ /* 0x000fe200078e0003 */
[----:B0-----:R-:W-:-:S08]  /*0e30*/  LOP3.LUT R17, R12, UR6, RZ, 0x3c, !PT ;  /* 0x000000060c117c12 */ /* 0x001fd0000f8e3cff */
[----:B------:R-:W-:Y:S05]  /*0e40*/  @!P0 BRA `(.L_x_16) ;  /* 0x0000001000148947 */ /* 0x000fea0003800000 */
[C---:B------:R-:W-:Y:S01]  /*0e50*/  VIMNMX R11, PT, PT, R12.reuse, 0x7, PT ;  /* 0x000000070c0b7848 */ /* 0x040fe20003fe0100 */
[----:B------:R-:W-:Y:S01]  /*0e60*/  BSSY.RECONVERGENT B1, `(.L_x_17) ;  /* 0x0000088000017945 */ /* 0x000fe20003800200 */
[----:B------:R-:W-:Y:S02]  /*0e70*/  IMAD.MOV.U32 R4, RZ, RZ, R2 ;  /* 0x000000ffff047224 */ /* 0x000fe400078e0002 */
[----:B------:R-:W-:Y:S01]  /*0e80*/  IADD3 R10, PT, PT, R12, 0x3, -R11 ;  /* 0x000000030c0a7810 */ /* 0x000fe20007ffe80b */
[----:B------:R-:W-:-:S03]  /*0e90*/  IMAD.MOV.U32 R5, RZ, RZ, R3 ;  /* 0x000000ffff057224 */ /* 0x000fc600078e0003 */
[C---:B------:R-:W-:Y:S02]  /*0ea0*/  ISETP.GE.U32.AND P0, PT, R10.reuse, 0x3c, PT ;  /* 0x0000003c0a00780c */ /* 0x040fe40003f06070 */
[----:B------:R-:W-:-:S04]  /*0eb0*/  LEA.HI R10, R10, 0x1, RZ, 0x1e ;  /* 0x000000010a0a7811 */ /* 0x000fc800078ff0ff */
[----:B------:R-:W-:-:S07]  /*0ec0*/  LOP3.LUT R24, R10, 0xf, RZ, 0xc0, !PT ;  /* 0x0000000f0a187812 */ /* 0x000fce00078ec0ff */
[----:B------:R-:W-:Y:S05]  /*0ed0*/  @!P0 BRA `(.L_x_18) ;  /* 0x0000000800008947 */ /* 0x000fea0003800000 */
[----:B------:R-:W-:Y:S01]  /*0ee0*/  IMAD.IADD R4, R8, 0x1, -R11 ;  /* 0x0000000108047824 */ /* 0x000fe200078e0a0b */
[----:B------:R-:W-:Y:S01]  /*0ef0*/  BSSY.RECONVERGENT B2, `(.L_x_19) ;  /* 0x000007d000027945 */ /* 0x000fe20003800200 */
[----:B------:R-:W-:Y:S02]  /*0f00*/  IMAD.MOV.U32 R9, RZ, RZ, R13 ;  /* 0x000000ffff097224 */ /* 0x000fe400078e000d */
[----:B------:R-:W-:Y:S01]  /*0f10*/  IMAD.MOV.U32 R5, RZ, RZ, R3 ;  /* 0x000000ffff057224 */ /* 0x000fe200078e0003 */
[----:B------:R-:W-:-:S04]  /*0f20*/  LEA.HI R4, R4, 0x1, RZ, 0x1e ;  /* 0x0000000104047811 */ /* 0x000fc800078ff0ff */
[----:B------:R-:W-:Y:S01]  /*0f30*/  LOP3.LUT R12, R4, 0x7ffffff0, RZ, 0xc0, !PT ;  /* 0x7ffffff0040c7812 */ /* 0x000fe200078ec0ff */
[----:B------:R-:W-:-:S04]  /*0f40*/  IMAD.MOV.U32 R4, RZ, RZ, R2 ;  /* 0x000000ffff047224 */ /* 0x000fc800078e0002 */
[----:B------:R-:W-:-:S07]  /*0f50*/  IMAD.MOV R12, RZ, RZ, -R12 ;  /* 0x000000ffff0c7224 */ /* 0x000fce00078e0a0c */
.L_x_20:
[----:B------:R-:W2:Y:S04]  /*0f60*/  LDG.E R13, desc[UR4][R4.64] ;  /* 0x00000004040d7981 */ /* 0x000ea8000c1e1900 */
[----:B------:R-:W3:Y:S04]  /*0f70*/  LDG.E R23, desc[UR4][R4.64+0x4] ;  /* 0x0000040404177981 */ /* 0x000ee8000c1e1900 */
[----:B------:R-:W4:Y:S04]  /*0f80*/  LDG.E R18, desc[UR4][R4.64+0x8] ;  /* 0x0000080404127981 */ /* 0x000f28000c1e1900 */
[----:B------:R-:W4:Y:S04]  /*0f90*/  LDG.E R21, desc[UR4][R4.64+0xc] ;  /* 0x00000c0404157981 */ /* 0x000f28000c1e1900 */
[----:B------:R-:W4:Y:S04]  /*0fa0*/  LDG.E R20, desc[UR4][R4.64+0x10] ;  /* 0x0000100404147981 */ /* 0x000f28000c1e1900 */
[----:B------:R-:W4:Y:S04]  /*0fb0*/  LDG.E R19, desc[UR4][R4.64+0x14] ;  /* 0x0000140404137981 */ /* 0x000f28000c1e1900 */
[----:B------:R-:W4:Y:S04]  /*0fc0*/  LDG.E R16, desc[UR4][R4.64+0x18] ;  /* 0x0000180404107981 */ /* 0x000f28000c1e1900 */
[----:B------:R-:W4:Y:S04]  /*0fd0*/  LDG.E R15, desc[UR4][R4.64+0x1c] ;  /* 0x00001c04040f7981 */ /* 0x000f28000c1e1900 */
[----:B------:R-:W4:Y:S01]  /*0fe0*/  LDG.E R14, desc[UR4][R4.64+0x20] ;  /* 0x00002004040e7981 */ /* 0x000f22000c1e1900 */
[----:B--2---:R-:W-:-:S03]  /*0ff0*/  IMAD R22, R13, 0x5bd1e995, RZ ;  /* 0x5bd1e9950d167824 */ /* 0x004fc600078e02ff */
[----:B------:R-:W2:Y:S01]  /*1000*/  LDG.E R13, desc[UR4][R4.64+0x24] ;  /* 0x00002404040d7981 */ /* 0x000ea2000c1e1900 */
[----:B---3--:R-:W-:Y:S01]  /*1010*/  IMAD R25, R23, 0x5bd1e995, RZ ;  /* 0x5bd1e99517197824 */ /* 0x008fe200078e02ff */
[----:B------:R-:W-:-:S04]  /*1020*/  SHF.R.U32.HI R23, RZ, 0x18, R22 ;  /* 0x00000018ff177819 */ /* 0x000fc80000011616 */
[----:B------:R-:W-:Y:S01]  /*1030*/  LOP3.LUT R23, R23, R22, RZ, 0x3c, !PT ;  /* 0x0000001617177212 */ /* 0x000fe200078e3cff */
[----:B------:R-:W-:Y:S02]  /*1040*/  IMAD R22, R17, 0x5bd1e995, RZ ;  /* 0x5bd1e99511167824 */ /* 0x000fe400078e02ff */
[----:B------:R-:W3:Y:S01]  /*1050*/  LDG.E R17, desc[UR4][R4.64+0x28] ;  /* 0x0000280404117981 */ /* 0x000ee2000c1e1900 */
[----:B------:R-:W-:Y:S01]  /*1060*/  SHF.R.U32.HI R26, RZ, 0x18, R25 ;  /* 0x00000018ff1a7819 */ /* 0x000fe20000011619 */
[----:B------:R-:W-:-:S03]  /*1070*/  IMAD R23, R23, 0x5bd1e995, RZ ;  /* 0x5bd1e99517177824 */ /* 0x000fc600078e02ff */
[----:B------:R-:W-:Y:S01]  /*1080*/  LOP3.LUT R26, R26, R25, RZ, 0x3c, !PT ;  /* 0x000000191a1a7212 */ /* 0x000fe200078e3cff */
[----:B----4-:R-:W-:Y:S01]  /*1090*/  IMAD R25, R18, 0x5bd1e995, RZ ;  /* 0x5bd1e99512197824 */ /* 0x010fe200078e02ff */
[----:B------:R-:W-:Y:S01]  /*10a0*/  LOP3.LUT R22, R23, R22, RZ, 0x3c, !PT ;  /* 0x0000001617167212 */ /* 0x000fe200078e3cff */
[----:B------:R-:W4:Y:S02]  /*10b0*/  LDG.E R18, desc[UR4][R4.64+0x2c] ;  /* 0x00002c0404127981 */ /* 0x000f24000c1e1900 */
[----:B------:R-:W-:Y:S02]  /*10c0*/  IMAD R26, R26, 0x5bd1e995, RZ ;  /* 0x5bd1e9951a1a7824 */ /* 0x000fe400078e02ff */
[----:B------:R-:W-:Y:S01]  /*10d0*/  IMAD R23, R22, 0x5bd1e995, RZ ;  /* 0x5bd1e99516177824 */ /* 0x000fe200078e02ff */
[----:B------:R-:W-:-:S04]  /*10e0*/  SHF.R.U32.HI R22, RZ, 0x18, R25 ;  /* 0x00000018ff167819 */ /* 0x000fc80000011619 */
[----:B------:R-:W-:Y:S01]  /*10f0*/  LOP3.LUT R22, R22, R25, RZ, 0x3c, !PT ;  /* 0x0000001916167212 */ /* 0x000fe200078e3cff */
[----:B------:R-:W-:Y:S01]  /*1100*/  IMAD R25, R21, 0x5bd1e995, RZ ;  /* 0x5bd1e99515197824 */ /* 0x000fe200078e02ff */
[----:B------:R-:W-:Y:S01]  /*1110*/  LOP3.LUT R23, R26, R23, RZ, 0x3c, !PT ;  /* 0x000000171a177212 */ /* 0x000fe200078e3cff */
[----:B------:R-:W4:Y:S02]  /*1120*/  LDG.E R21, desc[UR4][R4.64+0x30] ;  /* 0x0000300404157981 */ /* 0x000f24000c1e1900 */
[----:B------:R-:W-:Y:S01]  /*1130*/  IMAD R22, R22, 0x5bd1e995, RZ ;  /* 0x5bd1e99516167824 */ /* 0x000fe200078e02ff */
[----:B------:R-:W-:Y:S01]  /*1140*/  SHF.R.U32.HI R26, RZ, 0x18, R25 ;  /* 0x00000018ff1a7819 */ /* 0x000fe20000011619 */
[----:B------:R-:W-:-:S03]  /*1150*/  IMAD R23, R23, 0x5bd1e995, RZ ;  /* 0x5bd1e99517177824 */ /* 0x000fc600078e02ff */
[----:B------:R-:W-:Y:S02]  /*1160*/  LOP3.LUT R26, R26, R25, RZ, 0x3c, !PT ;  /* 0x000000191a1a7212 */ /* 0x000fe400078e3cff */
[----:B------:R-:W-:Y:S02]  /*1170*/  LOP3.LUT R23, R22, R23, RZ, 0x3c, !PT ;  /* 0x0000001716177212 */ /* 0x000fe400078e3cff */
[----:B------:R-:W4:Y:S01]  /*1180*/  LDG.E R22, desc[UR4][R4.64+0x34] ;  /* 0x0000340404167981 */ /* 0x000f22000c1e1900 */
[----:B------:R-:W-:Y:S02]  /*1190*/  IMAD R26, R26, 0x5bd1e995, RZ ;  /* 0x5bd1e9951a1a7824 */ /* 0x000fe400078e02ff */
[----:B------:R-:W-:Y:S02]  /*11a0*/  IMAD R23, R23, 0x5bd1e995, RZ ;  /* 0x5bd1e99517177824 */ /* 0x000fe400078e02ff */
[----:B------:R-:W-:-:S03]  /*11b0*/  IMAD R25, R20, 0x5bd1e995, RZ ;  /* 0x5bd1e99514197824 */ /* 0x000fc600078e02ff */
[----:B------:R-:W-:Y:S01]  /*11c0*/  LOP3.LUT R20, R26, R23, RZ, 0x3c, !PT ;  /* 0x000000171a147212 */ /* 0x000fe200078e3cff */
[----:B------:R-:W-:Y:S02]  /*11d0*/  IMAD R23, R19, 0x5bd1e995, RZ ;  /* 0x5bd1e99513177824 */ /* 0x000fe400078e02ff */
[----:B------:R-:W4:Y:S01]  /*11e0*/  LDG.E R19, desc[UR4][R4.64+0x38] ;  /* 0x0000380404137981 */ /* 0x000f22000c1e1900 */
[----:B------:R-:W-:Y:S02]  /*11f0*/  SHF.R.U32.HI R26, RZ, 0x18, R25 ;  /* 0x00000018ff1a7819 */ /* 0x000fe40000011619 */
[----:B------:R-:W-:Y:S02]  /*1200*/  SHF.R.U32.HI R28, RZ, 0x18, R23 ;  /* 0x00000018ff1c7819 */ /* 0x000fe40000011617 */
[----:B------:R-:W-:Y:S02]  /*1210*/  LOP3.LUT R26, R26, R25, RZ, 0x3c, !PT ;  /* 0x000000191a1a7212 */ /* 0x000fe400078e3cff */
[----:B------:R-:W-:-:S02]  /*1220*/  LOP3.LUT R25, R28, R23, RZ, 0x3c, !PT ;  /* 0x000000171c197212 */ /* 0x000fc400078e3cff */
[----:B------:R0:W4:Y:S01]  /*1230*/  LDG.E R23, desc[UR4][R4.64+0x3c] ;  /* 0x00003c0404177981 */ /* 0x000122000c1e1900 */
[----:B------:R-:W-:Y:S02]  /*1240*/  IMAD R26, R26, 0x5bd1e995, RZ ;  /* 0x5bd1e9951a1a7824 */ /* 0x000fe400078e02ff */
[----:B------:R-:W-:Y:S02]  /*1250*/  IMAD R27, R20, 0x5bd1e995, RZ ;  /* 0x5bd1e995141b7824 */ /* 0x000fe400078e02ff */
[----:B------:R-:W-:-:S03]  /*1260*/  IMAD R16, R16, 0x5bd1e995, RZ ;  /* 0x5bd1e99510107824 */ /* 0x000fc600078e02ff */
[----:B------:R-:W-:Y:S01]  /*1270*/  LOP3.LUT R26, R26, R27, RZ, 0x3c, !PT ;  /* 0x0000001b1a1a7212 */ /* 0x000fe200078e3cff */
[----:B------:R-:W-:Y:S01]  /*1280*/  IMAD R25, R25, 0x5bd1e995, RZ ;  /* 0x5bd1e99519197824 */ /* 0x000fe200078e02ff */
[----:B------:R-:W-:-:S03]  /*1290*/  SHF.R.U32.HI R27, RZ, 0x18, R16 ;  /* 0x00000018ff1b7819 */ /* 0x000fc60000011610 */
[----:B------:R-:W-:Y:S01]  /*12a0*/  IMAD R26, R26, 0x5bd1e995, RZ ;  /* 0x5bd1e9951a1a7824 */ /* 0x000fe200078e02ff */
[----:B------:R-:W-:Y:S01]  /*12b0*/  LOP3.LUT R27, R27, R16, RZ, 0x3c, !PT ;  /* 0x000000101b1b7212 */ /* 0x000fe200078e3cff */
        /* <DEDUP_REMOVED lines=11> */
[----:B------:R-:W-:-:S04]  /*1370*/  LOP3.LUT R25, R25, R14, RZ, 0x3c, !PT ;  /* 0x0000000e19197212 */ /* 0x000fc800078e3cff */
[----:B------:R-:W-:Y:S01]  /*1380*/  LOP3.LUT R15, R20, R15, RZ, 0x3c, !PT ;  /* 0x0000000f140f7212 */ /* 0x000fe200078e3cff */
[----:B------:R-:W-:-:S04]  /*1390*/  IMAD R25, R25, 0x5bd1e995, RZ ;  /* 0x5bd1e99519197824 */ /* 0x000fc800078e02ff */
[----:B------:R-:W-:-:S05]  /*13a0*/  IMAD R14, R15, 0x5bd1e995, RZ ;  /* 0x5bd1e9950f0e7824 */ /* 0x000fca00078e02ff */
[----:B------:R-:W-:Y:S01]  /*13b0*/  LOP3.LUT R14, R25, R14, RZ, 0x3c, !PT ;  /* 0x0000000e190e7212 */ /* 0x000fe200078e3cff */
[----:B------:R-:W-:-:S05]  /*13c0*/  VIADD R12, R12, 0x10 ;  /* 0x000000100c0c7836 */ /* 0x000fca0000000000 */
[----:B------:R-:W-:Y:S02]  /*13d0*/  ISETP.NE.AND P0, PT, R12, RZ, PT ;  /* 0x000000ff0c00720c */ /* 0x000fe40003f05270 */
[----:B0-----:R-:W-:Y:S01]  /*13e0*/  IADD3 R4, P1, PT, R4, 0x40, RZ ;  /* 0x0000004004047810 */ /* 0x001fe20007f3e0ff */
[----:B------:R-:W-:-:S04]  /*13f0*/  VIADD R9, R9, 0xffffffc0 ;  /* 0xffffffc009097836 */ /* 0x000fc80000000000 */
[----:B------:R-:W-:Y:S02]  /*1400*/  IMAD.X R5, RZ, RZ, R5, P1 ;  /* 0x000000ffff057224 */ /* 0x000fe400008e0605 */
[----:B--2---:R-:W-:-:S05]  /*1410*/  IMAD R13, R13, 0x5bd1e995, RZ ;  /* 0x5bd1e9950d0d7824 */ /* 0x004fca00078e02ff */
[----:B------:R-:W-:-:S04]  /*1420*/  SHF.R.U32.HI R16, RZ, 0x18, R13 ;  /* 0x00000018ff107819 */ /* 0x000fc8000001160d */
[----:B------:R-:W-:Y:S01]  /*1430*/  LOP3.LUT R16, R16, R13, RZ, 0x3c, !PT ;  /* 0x0000000d10107212 */ /* 0x000fe200078e3cff */
[----:B---3--:R-:W-:Y:S02]  /*1440*/  IMAD R17, R17, 0x5bd1e995, RZ ;  /* 0x5bd1e99511117824 */ /* 0x008fe400078e02ff */
[----:B------:R-:W-:Y:S02]  /*1450*/  IMAD R13, R14, 0x5bd1e995, RZ ;  /* 0x5bd1e9950e0d7824 */ /* 0x000fe400078e02ff */
[----:B------:R-:W-:Y:S01]  /*1460*/  IMAD R16, R16, 0x5bd1e995, RZ ;  /* 0x5bd1e99510107824 */ /* 0x000fe200078e02ff */
[----:B------:R-:W-:Y:S01]  /*1470*/  SHF.R.U32.HI R20, RZ, 0x18, R17 ;  /* 0x00000018ff147819 */ /* 0x000fe20000011611 */
[----:B----4-:R-:W-:-:S03]  /*1480*/  IMAD R18, R18, 0x5bd1e995, RZ ;  /* 0x5bd1e99512127824 */ /* 0x010fc600078e02ff */
[----:B------:R-:W-:Y:S02]  /*1490*/  LOP3.LUT R20, R20, R17, RZ, 0x3c, !PT ;  /* 0x0000001114147212 */ /* 0x000fe400078e3cff */
[----:B------:R-:W-:Y:S02]  /*14a0*/  LOP3.LUT R13, R16, R13, RZ, 0x3c, !PT ;  /* 0x0000000d100d7212 */ /* 0x000fe400078e3cff */
[----:B------:R-:W-:Y:S01]  /*14b0*/  SHF.R.U32.HI R15, RZ, 0x18, R18 ;  /* 0x00000018ff0f7819 */ /* 0x000fe20000011612 */
[----:B------:R-:W-:Y:S02]  /*14c0*/  IMAD R20, R20, 0x5bd1e995, RZ ;  /* 0x5bd1e99514147824 */ /* 0x000fe400078e02ff */
        /* <DEDUP_REMOVED lines=9> */
[----:B------:R-:W-:Y:S02]  /*1560*/  IMAD R22, R22, 0x5bd1e995, RZ ;  /* 0x5bd1e99516167824 */ /* 0x000fe400078e02ff */
[----:B------:R-:W-:Y:S02]  /*1570*/  IMAD R16, R16, 0x5bd1e995, RZ ;  /* 0x5bd1e99510107824 */ /* 0x000fe400078e02ff */
[----:B------:R-:W-:Y:S01]  /*1580*/  IMAD R13, R14, 0x5bd1e995, RZ ;  /* 0x5bd1e9950e0d7824 */ /* 0x000fe200078e02ff */
[----:B------:R-:W-:-:S04]  /*1590*/  SHF.R.U32.HI R15, RZ, 0x18, R22 ;  /* 0x00000018ff0f7819 */ /* 0x000fc80000011616 */
[----:B------:R-:W-:Y:S01]  /*15a0*/  LOP3.LUT R15, R15, R22, RZ, 0x3c, !PT ;  /* 0x000000160f0f7212 */ /* 0x000fe200078e3cff */
[----:B------:R-:W-:Y:S01]  /*15b0*/  IMAD R19, R19, 0x5bd1e995, RZ ;  /* 0x5bd1e99513137824 */ /* 0x000fe200078e02ff */
[----:B------:R-:W-:-:S03]  /*15c0*/  LOP3.LUT R13, R16, R13, RZ, 0x3c, !PT ;  /* 0x0000000d100d7212 */ /* 0x000fc600078e3cff */
[----:B------:R-:W-:Y:S01]  /*15d0*/  IMAD R15, R15, 0x5bd1e995, RZ ;  /* 0x5bd1e9950f0f7824 */ /* 0x000fe200078e02ff */
[----:B------:R-:W-:Y:S01]  /*15e0*/  SHF.R.U32.HI R16, RZ, 0x18, R19 ;  /* 0x00000018ff107819 */ /* 0x000fe20000011613 */
[----:B------:R-:W-:-:S03]  /*15f0*/  IMAD R14, R13, 0x5bd1e995, RZ ;  /* 0x5bd1e9950d0e7824 */ /* 0x000fc600078e02ff */
[----:B------:R-:W-:Y:S01]  /*1600*/  LOP3.LUT R16, R16, R19, RZ, 0x3c, !PT ;  /* 0x0000001310107212 */ /* 0x000fe200078e3cff */
[----:B------:R-:W-:Y:S01]  /*1610*/  IMAD R23, R23, 0x5bd1e995, RZ ;  /* 0x5bd1e99517177824 */ /* 0x000fe200078e02ff */
[----:B------:R-:W-:-:S03]  /*1620*/  LOP3.LUT R14, R15, R14, RZ, 0x3c, !PT ;  /* 0x0000000e0f0e7212 */ /* 0x000fc600078e3cff */
[----:B------:R-:W-:Y:S01]  /*1630*/  IMAD R16, R16, 0x5bd1e995, RZ ;  /* 0x5bd1e99510107824 */ /* 0x000fe200078e02ff */
[----:B------:R-:W-:Y:S01]  /*1640*/  SHF.R.U32.HI R18, RZ, 0x18, R23 ;  /* 0x00000018ff127819 */ /* 0x000fe20000011617 */
[----:B------:R-:W-:-:S03]  /*1650*/  IMAD R13, R14, 0x5bd1e995, RZ ;  /* 0x5bd1e9950e0d7824 */ /* 0x000fc600078e02ff */
[----:B------:R-:W-:Y:S02]  /*1660*/  LOP3.LUT R18, R18, R23, RZ, 0x3c, !PT ;  /* 0x0000001712127212 */ /* 0x000fe400078e3cff */
[----:B------:R-:W-:-:S03]  /*1670*/  LOP3.LUT R13, R16, R13, RZ, 0x3c, !PT ;  /* 0x0000000d100d7212 */ /* 0x000fc600078e3cff */
[----:B------:R-:W-:Y:S02]  /*1680*/  IMAD R18, R18, 0x5bd1e995, RZ ;  /* 0x5bd1e99512127824 */ /* 0x000fe400078e02ff */
[----:B------:R-:W-:-:S05]  /*1690*/  IMAD R13, R13, 0x5bd1e995, RZ ;  /* 0x5bd1e9950d0d7824 */ /* 0x000fca00078e02ff */
[----:B------:R-:W-:Y:S01]  /*16a0*/  LOP3.LUT R17, R18, R13, RZ, 0x3c, !PT ;  /* 0x0000000d12117212 */ /* 0x000fe200078e3cff */
[----:B------:R-:W-:Y:S06]  /*16b0*/  @P0 BRA `(.L_x_20) ;  /* 0xfffffff800280947 */ /* 0x000fec000383ffff */
[----:B------:R-:W-:Y:S05]  /*16c0*/  BSYNC.RECONVERGENT B2 ;  /* 0x0000000000027941 */ /* 0x000fea0003800200 */
.L_x_19:
[----:B------:R-:W-:-:S07]  /*16d0*/  VIADD R12, R9, 0xffffffff ;  /* 0xffffffff090c7836 */ /* 0x000fce0000000000 */
.L_x_18:
[----:B------:R-:W-:Y:S05]  /*16e0*/  BSYNC.RECONVERGENT B1 ;  /* 0x0000000000017941 */ /* 0x000fea0003800200 */
.L_x_17:
[----:B------:R-:W-:-:S13]  /*16f0*/  ISETP.NE.AND P0, PT, R24, RZ, PT ;  /* 0x000000ff1800720c */ /* 0x000fda0003f05270 */
[----:B------:R-:W-:Y:S05]  /*1700*/  @!P0 BRA `(.L_x_16) ;  /* 0x0000000400e48947 */ /* 0x000fea0003800000 */
[----:B------:R-:W-:Y:S01]  /*1710*/  ISETP.GE.U32.AND P1, PT, R24, 0x8, PT ;  /* 0x000000081800780c */ /* 0x000fe20003f26070 */
[----:B------:R-:W-:Y:S01]  /*1720*/  BSSY.RECONVERGENT B1, `(.L_x_21) ;  /* 0x000003f000017945 */ /* 0x000fe20003800200 */
[----:B------:R-:W-:-:S04]  /*1730*/  LOP3.LUT R21, R10, 0x7, RZ, 0xc0, !PT ;  /* 0x000000070a157812 */ /* 0x000fc800078ec0ff */
[----:B------:R-:W-:-:S07]  /*1740*/  ISETP.NE.AND P0, PT, R21, RZ, PT ;  /* 0x000000ff1500720c */ /* 0x000fce0003f05270 */
[----:B------:R-:W-:Y:S06]  /*1750*/  @!P1 BRA `(.L_x_22) ;  /* 0x0000000000ec9947 */ /* 0x000fec0003800000 */
[----:B------:R-:W2:Y:S04]  /*1760*/  LDG.E R18, desc[UR4][R4.64] ;  /* 0x0000000404127981 */ /* 0x000ea8000c1e1900 */
[----:B------:R-:W3:Y:S04]  /*1770*/  LDG.E R20, desc[UR4][R4.64+0x4] ;  /* 0x0000040404147981 */ /* 0x000ee8000c1e1900 */
[----:B------:R-:W4:Y:S04]  /*1780*/  LDG.E R22, desc[UR4][R4.64+0x8] ;  /* 0x0000080404167981 */ /* 0x000f28000c1e1900 */
[----:B------:R-:W4:Y:S04]  /*1790*/  LDG.E R16, desc[UR4][R4.64+0xc] ;  /* 0x00000c0404107981 */ /* 0x000f28000c1e1900 */
[----:B------:R-:W4:Y:S04]  /*17a0*/  LDG.E R15, desc[UR4][R4.64+0x10] ;  /* 0x00001004040f7981 */ /* 0x000f28000c1e1900 */
[----:B------:R-:W4:Y:S04]  /*17b0*/  LDG.E R14, desc[UR4][R4.64+0x14] ;  /* 0x00001404040e7981 */ /* 0x000f28000c1e1900 */
[----:B------:R-:W4:Y:S04]  /*17c0*/  LDG.E R13, desc[UR4][R4.64+0x18] ;  /* 0x00001804040d7981 */ /* 0x000f28000c1e1900 */
[----:B------:R0:W4:Y:S01]  /*17d0*/  LDG.E R9, desc[UR4][R4.64+0x1c] ;  /* 0x00001c0404097981 */ /* 0x000122000c1e1900 */
[----:B------:R-:W-:Y:S01]  /*17e0*/  VIADD R12, R12, 0xffffffe0 ;  /* 0xffffffe00c0c7836 */ /* 0x000fe20000000000 */
[----:B0-----:R-:W-:-:S05]  /*17f0*/  IADD3 R4, P1, PT, R4, 0x20, RZ ;  /* 0x0000002004047810 */ /* 0x001fca0007f3e0ff */
[----:B------:R-:W-:Y:S02]  /*1800*/  IMAD.X R5, RZ, RZ, R5, P1 ;  /* 0x000000ffff057224 */ /* 0x000fe400008e0605 */
[----:B--2---:R-:W-:Y:S02]  /*1810*/  IMAD R18, R18, 0x5bd1e995, RZ ;  /* 0x5bd1e99512127824 */ /* 0x004fe400078e02ff */
[----:B---3--:R-:W-:-:S03]  /*1820*/  IMAD R20, R20, 0x5bd1e995, RZ ;  /* 0x5bd1e99514147824 */ /* 0x008fc600078e02ff */
[----:B------:R-:W-:Y:S01]  /*1830*/  SHF.R.U32.HI R19, RZ, 0x18, R18 ;  /* 0x00000018ff137819 */ /* 0x000fe20000011612 */
[----:B----4-:R-:W-:-:S03]  /*1840*/  IMAD R22, R22, 0x5bd1e995, RZ ;  /* 0x5bd1e99516167824 */ /* 0x010fc600078e02ff */
[----:B------:R-:W-:Y:S01]  /*1850*/  LOP3.LUT R19, R19, R18, RZ, 0x3c, !PT ;  /* 0x0000001213137212 */ /* 0x000fe200078e3cff */
[----:B------:R-:W-:Y:S01]  /*1860*/  IMAD R18, R17, 0x5bd1e995, RZ ;  /* 0x5bd1e99511127824 */ /* 0x000fe200078e02ff */
[----:B------:R-:W-:-:S03]  /*1870*/  SHF.R.U32.HI R17, RZ, 0x18, R20 ;  /* 0x00000018ff117819 */ /* 0x000fc60000011614 */
[----:B------:R-:W-:Y:S01]  /*1880*/  IMAD R19, R19, 0x5bd1e995, RZ ;  /* 0x5bd1e99513137824 */ /* 0x000fe200078e02ff */
[----:B------:R-:W-:Y:S01]  /*1890*/  LOP3.LUT R17, R17, R20, RZ, 0x3c, !PT ;  /* 0x0000001411117212 */ /* 0x000fe200078e3cff */
[----:B------:R-:W-:Y:S02]  /*18a0*/  IMAD R20, R16, 0x5bd1e995, RZ ;  /* 0x5bd1e99510147824 */ /* 0x000fe400078e02ff */
[----:B------:R-:W-:Y:S01]  /*18b0*/  IMAD R15, R15, 0x5bd1e995, RZ ;  /* 0x5bd1e9950f0f7824 */ /* 0x000fe200078e02ff */
[----:B------:R-:W-:Y:S01]  /*18c0*/  LOP3.LUT R18, R19, R18, RZ, 0x3c, !PT ;  /* 0x0000001213127212 */ /* 0x000fe200078e3cff */
[----:B------:R-:W-:Y:S01]  /*18d0*/  IMAD R17, R17, 0x5bd1e995, RZ ;  /* 0x5bd1e99511117824 */ /* 0x000fe200078e02ff */
[----:B------:R-:W-:Y:S01]  /*18e0*/  SHF.R.U32.HI R19, RZ, 0x18, R22 ;  /* 0x00000018ff137819 */ /* 0x000fe20000011616 */
[----:B------:R-:W-:Y:S01]  /*18f0*/  IMAD R14, R14, 0x5bd1e995, RZ ;  /* 0x5bd1e9950e0e7824 */ /* 0x000fe200078e02ff */
[----:B------:R-:W-:Y:S01]  /*1900*/  SHF.R.U32.HI R23, RZ, 0x18, R20 ;  /* 0x00000018ff177819 */ /* 0x000fe20000011614 */
[----:B------:R-:W-:Y:S01]  /*1910*/  IMAD R18, R18, 0x5bd1e995, RZ ;  /* 0x5bd1e99512127824 */ /* 0x000fe200078e02ff */
[----:B------:R-:W-:Y:S01]  /*1920*/  LOP3.LUT R19, R19, R22, RZ, 0x3c, !PT ;  /* 0x0000001613137212 */ /* 0x000fe200078e3cff */
[----:B------:R-:W-:Y:S01]  /*1930*/  IMAD R13, R13, 0x5bd1e995, RZ ;  /* 0x5bd1e9950d0d7824 */ /* 0x000fe200078e02ff */
[----:B------:R-:W-:-:S02]  /*1940*/  LOP3.LUT R23, R23, R20, RZ, 0x3c, !PT ;  /* 0x0000001417177212 */ /* 0x000fc400078e3cff */
[----:B------:R-:W-:Y:S01]  /*1950*/  LOP3.LUT R17, R17, R18, RZ, 0x3c, !PT ;  /* 0x0000001211117212 */ /* 0x000fe200078e3cff */
[----:B------:R-:W-:Y:S01]  /*1960*/  IMAD R19, R19, 0x5bd1e995, RZ ;  /* 0x5bd1e99513137824 */ /* 0x000fe200078e02ff */
[----:B------:R-:W-:Y:S01]  /*1970*/  SHF.R.U32.HI R18, RZ, 0x18, R15 ;  /* 0x00000018ff127819 */ /* 0x000fe2000001160f */
[----:B------:R-:W-:Y:S02]  /*1980*/  IMAD R23, R23, 0x5bd1e995, RZ ;  /* 0x5bd1e99517177824 */ /* 0x000fe400078e02ff */
[----:B------:R-:W-:Y:S01]  /*1990*/  IMAD R16, R17, 0x5bd1e995, RZ ;  /* 0x5bd1e99511107824 */ /* 0x000fe200078e02ff */
[----:B------:R-:W-:Y:S02]  /*19a0*/  LOP3.LUT R18, R18, R15, RZ, 0x3c, !PT ;  /* 0x0000000f12127212 */ /* 0x000fe400078e3cff */
[----:B------:R-:W-:Y:S02]  /*19b0*/  SHF.R.U32.HI R17, RZ, 0x18, R14 ;  /* 0x00000018ff117819 */ /* 0x000fe4000001160e */
[----:B------:R-:W-:Y:S01]  /*19c0*/  LOP3.LUT R16, R19, R16, RZ, 0x3c, !PT ;  /* 0x0000001013107212 */ /* 0x000fe200078e3cff */
[----:B------:R-:W-:Y:S01]  /*19d0*/  IMAD R18, R18, 0x5bd1e995, RZ ;  /* 0x5bd1e99512127824 */ /* 0x000fe200078e02ff */
[----:B------:R-:W-:-:S03]  /*19e0*/  LOP3.LUT R17, R17, R14, RZ, 0x3c, !PT ;  /* 0x0000000e11117212 */ /* 0x000fc600078e3cff */
[----:B------:R-:W-:Y:S02]  /*19f0*/  IMAD R16, R16, 0x5bd1e995, RZ ;  /* 0x5bd1e99510107824 */ /* 0x000fe400078e02ff */
[----:B------:R-:W-:-:S03]  /*1a00*/  IMAD R17, R17, 0x5bd1e995, RZ ;  /* 0x5bd1e99511117824 */ /* 0x000fc600078e02ff */
[----:B------:R-:W-:-:S05]  /*1a10*/  LOP3.LUT R16, R23, R16, RZ, 0x3c, !PT ;  /* 0x0000001017107212 */ /* 0x000fca00078e3cff */
[----:B------:R-:W-:Y:S01]  /*1a20*/  IMAD R15, R16, 0x5bd1e995, RZ ;  /* 0x5bd1e995100f7824 */ /* 0x000fe200078e02ff */
[----:B------:R-:W-:-:S04]  /*1a30*/  SHF.R.U32.HI R16, RZ, 0x18, R13 ;  /* 0x00000018ff107819 */ /* 0x000fc8000001160d */
[----:B------:R-:W-:Y:S02]  /*1a40*/  LOP3.LUT R15, R18, R15, RZ, 0x3c, !PT ;  /* 0x0000000f120f7212 */ /* 0x000fe400078e3cff */
[----:B------:R-:W-:-:S03]  /*1a50*/  LOP3.LUT R16, R16, R13, RZ, 0x3c, !PT ;  /* 0x0000000d10107212 */ /* 0x000fc600078e3cff */
[----:B------:R-:W-:Y:S02]  /*1a60*/  IMAD R14, R15, 0x5bd1e995, RZ ;  /* 0x5bd1e9950f0e7824 */ /* 0x000fe400078e02ff */
[----:B------:R-:W-:Y:S02]  /*1a70*/  IMAD R15, R9, 0x5bd1e995, RZ ;  /* 0x5bd1e995090f7824 */ /* 0x000fe400078e02ff */
[----:B------:R-:W-:Y:S01]  /*1a80*/  IMAD R16, R16, 0x5bd1e995, RZ ;  /* 0x5bd1e99510107824 */ /* 0x000fe200078e02ff */
[----:B------:R-:W-:Y:S02]  /*1a90*/  LOP3.LUT R14, R17, R14, RZ, 0x3c, !PT ;  /* 0x0000000e110e7212 */ /* 0x000fe400078e3cff */
[----:B------:R-:W-:-:S03]  /*1aa0*/  SHF.R.U32.HI R18, RZ, 0x18, R15 ;  /* 0x00000018ff127819 */ /* 0x000fc6000001160f */
[----:B------:R-:W-:Y:S01]  /*1ab0*/  IMAD R9, R14, 0x5bd1e995, RZ ;  /* 0x5bd1e9950e097824 */ /* 0x000fe200078e02ff */
[----:B------:R-:W-:-:S04]  /*1ac0*/  LOP3.LUT R18, R18, R15, RZ, 0x3c, !PT ;  /* 0x0000000f12127212 */ /* 0x000fc800078e3cff */
[----:B------:R-:W-:Y:S01]  /*1ad0*/  LOP3.LUT R9, R16, R9, RZ, 0x3c, !PT ;  /* 0x0000000910097212 */ /* 0x000fe200078e3cff */
[----:B------:R-:W-:-:S04]  /*1ae0*/  IMAD R18, R18, 0x5bd1e995, RZ ;  /* 0x5bd1e99512127824 */ /* 0x000fc800078e02ff */
[----:B------:R-:W-:-:S05]  /*1af0*/  IMAD R9, R9, 0x5bd1e995, RZ ;  /* 0x5bd1e99509097824 */ /* 0x000fca00078e02ff */
[----:B------:R-:W-:-:S07]  /*1b00*/  LOP3.LUT R17, R18, R9, RZ, 0x3c, !PT ;  /* 0x0000000912117212 */ /* 0x000fce00078e3cff */
.L_x_22:
[----:B------:R-:W-:Y:S05]  /*1b10*/  BSYNC.RECONVERGENT B1 ;  /* 0x0000000000017941 */ /* 0x000fea0003800200 */
.L_x_21:
[----:B------:R-:W-:Y:S05]  /*1b20*/  @!P0 BRA `(.L_x_16) ;  /* 0x0000000000dc8947 */ /* 0x000fea0003800000 */
[----:B------:R-:W-:Y:S01]  /*1b30*/  ISETP.GE.U32.AND P1, PT, R21, 0x4, PT ;  /* 0x000000041500780c */ /* 0x000fe20003f26070 */
[----:B------:R-:W-:Y:S01]  /*1b40*/  BSSY.RECONVERGENT B1, `(.L_x_23) ;  /* 0x0000022000017945 */ /* 0x000fe20003800200 */
[----:B------:R-:W-:-:S11]  /*1b50*/  LOP3.LUT P0, RZ, R10, 0x3, RZ, 0xc0, !PT ;  /* 0x000000030aff7812 */ /* 0x000fd6000780c0ff */
[----:B------:R-:W-:Y:S05]  /*1b60*/  @!P1 BRA `(.L_x_24) ;  /* 0x00000000007c9947 */ /* 0x000fea0003800000 */
[----:B------:R-:W2:Y:S04]  /*1b70*/  LDG.E R9, desc[UR4][R4.64] ;  /* 0x0000000404097981 */ /* 0x000ea8000c1e1900 */
[----:B------:R-:W3:Y:S04]  /*1b80*/  LDG.E R13, desc[UR4][R4.64+0x4] ;  /* 0x00000404040d7981 */ /* 0x000ee8000c1e1900 */
[----:B------:R-:W4:Y:S04]  /*1b90*/  LDG.E R15, desc[UR4][R4.64+0x8] ;  /* 0x00000804040f7981 */ /* 0x000f28000c1e1900 */
[----:B------:R0:W4:Y:S01]  /*1ba0*/  LDG.E R18, desc[UR4][R4.64+0xc] ;  /* 0x00000c0404127981 */ /* 0x000122000c1e1900 */
[----:B------:R-:W-:-:S02]  /*1bb0*/  IMAD R17, R17, 0x5bd1e995, RZ ;  /* 0x5bd1e99511117824 */ /* 0x000fc400078e02ff */
[----:B------:R-:W-:Y:S01]  /*1bc0*/  VIADD R12, R12, 0xfffffff0 ;  /* 0xfffffff00c0c7836 */ /* 0x000fe20000000000 */
[----:B0-----:R-:W-:-:S05]  /*1bd0*/  IADD3 R4, P1, PT, R4, 0x10, RZ ;  /* 0x0000001004047810 */ /* 0x001fca0007f3e0ff */
[----:B------:R-:W-:Y:S02]  /*1be0*/  IMAD.X R5, RZ, RZ, R5, P1 ;  /* 0x000000ffff057224 */ /* 0x000fe400008e0605 */
[----:B--2---:R-:W-:Y:S02]  /*1bf0*/  IMAD R9, R9, 0x5bd1e995, RZ ;  /* 0x5bd1e99509097824 */ /* 0x004fe400078e02ff */
[----:B---3--:R-:W-:-:S03]  /*1c00*/  IMAD R13, R13, 0x5bd1e995, RZ ;  /* 0x5bd1e9950d0d7824 */ /* 0x008fc600078e02ff */
[----:B------:R-:W-:Y:S01]  /*1c10*/  SHF.R.U32.HI R10, RZ, 0x18, R9 ;  /* 0x00000018ff0a7819 */ /* 0x000fe20000011609 */
[----:B----4-:R-:W-:-:S03]  /*1c20*/  IMAD R15, R15, 0x5bd1e995, RZ ;  /* 0x5bd1e9950f0f7824 */ /* 0x010fc600078e02ff */
[----:B------:R-:W-:Y:S02]  /*1c30*/  LOP3.LUT R10, R10, R9, RZ, 0x3c, !PT ;  /* 0x000000090a0a7212 */ /* 0x000fe400078e3cff */
[----:B------:R-:W-:Y:S01]  /*1c40*/  SHF.R.U32.HI R14, RZ, 0x18, R13 ;  /* 0x00000018ff0e7819 */ /* 0x000fe2000001160d */
[----:B------:R-:W-:Y:S01]  /*1c50*/  IMAD R18, R18, 0x5bd1e995, RZ ;  /* 0x5bd1e99512127824 */ /* 0x000fe200078e02ff */
[----:B------:R-:W-:Y:S01]  /*1c60*/  SHF.R.U32.HI R16, RZ, 0x18, R15 ;  /* 0x00000018ff107819 */ /* 0x000fe2000001160f */
[----:B------:R-:W-:Y:S01]  /*1c70*/  IMAD R10, R10, 0x5bd1e995, RZ ;  /* 0x5bd1e9950a0a7824 */ /* 0x000fe200078e02ff */
[----:B------:R-:W-:Y:S02]  /*1c80*/  LOP3.LUT R14, R14, R13, RZ, 0x3c, !PT ;  /* 0x0000000d0e0e7212 */ /* 0x000fe400078e3cff */
[----:B------:R-:W-:Y:S02]  /*1c90*/  LOP3.LUT R16, R16, R15, RZ, 0x3c, !PT ;  /* 0x0000000f10107212 */ /* 0x000fe400078e3cff */
[----:B------:R-:W-:Y:S01]  /*1ca0*/  LOP3.LUT R10, R10, R17, RZ, 0x3c, !PT ;  /* 0x000000110a0a7212 */ /* 0x000fe200078e3cff */
[----:B------:R-:W-:Y:S01]  /*1cb0*/  IMAD R14, R14, 0x5bd1e995, RZ ;  /* 0x5bd1e9950e0e7824 */ /* 0x000fe200078e02ff */
[----:B------:R-:W-:Y:S01]  /*1cc0*/  SHF.R.U32.HI R13, RZ, 0x18, R18 ;  /* 0x00000018ff0d7819 */ /* 0x000fe20000011612 */
[----:B------:R-:W-:-:S02]  /*1cd0*/  IMAD R16, R16, 0x5bd1e995, RZ ;  /* 0x5bd1e99510107824 */ /* 0x000fc400078e02ff */
[----:B------:R-:W-:Y:S01]  /*1ce0*/  IMAD R9, R10, 0x5bd1e995, RZ ;  /* 0x5bd1e9950a097824 */ /* 0x000fe200078e02ff */
[----:B------:R-:W-:-:S04]  /*1cf0*/  LOP3.LUT R13, R13, R18, RZ, 0x3c, !PT ;  /* 0x000000120d0d7212 */ /* 0x000fc800078e3cff */
[----:B------:R-:W-:Y:S01]  /*1d00*/  LOP3.LUT R9, R14, R9, RZ, 0x3c, !PT ;  /* 0x000000090e097212 */ /* 0x000fe200078e3cff */
[----:B------:R-:W-:-:S04]  /*1d10*/  IMAD R13, R13, 0x5bd1e995, RZ ;  /* 0x5bd1e9950d0d7824 */ /* 0x000fc800078e02ff */
[----:B------:R-:W-:-:S05]  /*1d20*/  IMAD R9, R9, 0x5bd1e995, RZ ;  /* 0x5bd1e99509097824 */ /* 0x000fca00078e02ff */
[----:B------:R-:W-:-:S05]  /*1d30*/  LOP3.LUT R9, R16, R9, RZ, 0x3c, !PT ;  /* 0x0000000910097212 */ /* 0x000fca00078e3cff */
[----:B------:R-:W-:-:S05]  /*1d40*/  IMAD R10, R9, 0x5bd1e995, RZ ;  /* 0x5bd1e995090a7824 */ /* 0x000fca00078e02ff */
[----:B------:R-:W-:-:S07]  /*1d50*/  LOP3.LUT R17, R13, R10, RZ, 0x3c, !PT ;  /* 0x0000000a0d117212 */ /* 0x000fce00078e3cff */
.L_x_24:
[----:B------:R-:W-:Y:S05]  /*1d60*/  BSYNC.RECONVERGENT B1 ;  /* 0x0000000000017941 */ /* 0x000fea0003800200 */
.L_x_23:
[----:B------:R-:W-:Y:S05]  /*1d70*/  @!P0 BRA `(.L_x_16) ;  /* 0x0000000000488947 */ /* 0x000fea0003800000 */
[----:B------:R-:W-:-:S05]  /*1d80*/  IMAD.IADD R8, R8, 0x1, -R11 ;  /* 0x0000000108087824 */ /* 0x000fca00078e0a0b */
[----:B------:R-:W-:-:S04]  /*1d90*/  LOP3.LUT R8, R8, 0xffff, RZ, 0xc0, !PT ;  /* 0x0000ffff08087812 */ /* 0x000fc800078ec0ff */
[----:B------:R-:W-:-:S04]  /*1da0*/  LEA.HI R8, R8, 0x1, RZ, 0x1e ;  /* 0x0000000108087811 */ /* 0x000fc800078ff0ff */
[----:B------:R-:W-:-:S05]  /*1db0*/  LOP3.LUT R8, R8, 0x3, RZ, 0xc0, !PT ;  /* 0x0000000308087812 */ /* 0x000fca00078ec0ff */
[----:B------:R-:W-:-:S07]  /*1dc0*/  IMAD.MOV R8, RZ, RZ, -R8 ;  /* 0x000000ffff087224 */ /* 0x000fce00078e0a08 */
.L_x_25:
[----:B------:R0:W2:Y:S01]  /*1dd0*/  LDG.E R9, desc[UR4][R4.64] ;  /* 0x0000000404097981 */ /* 0x0000a2000c1e1900 */
[----:B------:R-:W-:Y:S02]  /*1de0*/  VIADD R8, R8, 0x1 ;  /* 0x0000000108087836 */ /* 0x000fe40000000000 */
[----:B------:R-:W-:Y:S02]  /*1df0*/  IMAD R17, R17, 0x5bd1e995, RZ ;  /* 0x5bd1e99511117824 */ /* 0x000fe400078e02ff */
[----:B------:R-:W-:Y:S01]  /*1e00*/  VIADD R12, R12, 0xfffffffc ;  /* 0xfffffffc0c0c7836 */ /* 0x000fe20000000000 */
[----:B------:R-:W-:Y:S02]  /*1e10*/  ISETP.NE.AND P0, PT, R8, RZ, PT ;  /* 0x000000ff0800720c */ /* 0x000fe40003f05270 */
[----:B0-----:R-:W-:-:S05]  /*1e20*/  IADD3 R4, P1, PT, R4, 0x4, RZ ;  /* 0x0000000404047810 */ /* 0x001fca0007f3e0ff */
[----:B------:R-:W-:Y:S02]  /*1e30*/  IMAD.X R5, RZ, RZ, R5, P1 ;  /* 0x000000ffff057224 */ /* 0x000fe400008e0605 */
[----:B--2---:R-:W-:-:S05]  /*1e40*/  IMAD R9, R9, 0x5bd1e995, RZ ;  /* 0x5bd1e99509097824 */ /* 0x004fca00078e02ff */
[----:B------:R-:W-:-:S04]  /*1e50*/  SHF.R.U32.HI R10, RZ, 0x18, R9 ;  /* 0x00000018ff0a7819 */ /* 0x000fc80000011609 */
[----:B------:R-:W-:-:S05]  /*1e60*/  LOP3.LUT R10, R10, R9, RZ, 0x3c, !PT ;  /* 0x000000090a0a7212 */ /* 0x000fca00078e3cff */
[----:B------:R-:W-:-:S05]  /*1e70*/  IMAD R10, R10, 0x5bd1e995, RZ ;  /* 0x5bd1e9950a0a7824 */ /* 0x000fca00078e02ff */
[----:B------:R-:W-:Y:S01]  /*1e80*/  LOP3.LUT R17, R10, R17, RZ, 0x3c, !PT ;  /* 0x000000110a117212 */ /* 0x000fe200078e3cff */
[----:B------:R-:W-:Y:S06]  /*1e90*/  @P0 BRA `(.L_x_25) ;  /* 0xfffffffc00cc0947 */ /* 0x000fec000383ffff */
.L_x_16:
[----:B------:R-:W-:Y:S05]  /*1ea0*/  BSYNC.RECONVERGENT B0 ;  /* 0x0000000000007941 */ /* 0x000fea0003800200 */
.L_x_15:
[----:B------:R-:W-:Y:S01]  /*1eb0*/  IMAD.MOV.U32 R9, RZ, RZ, -0x1 ;  /* 0xffffffffff097424 */ /* 0x000fe200078e00ff */
[----:B------:R-:W-:Y:S04]  /*1ec0*/  BSSY.RECONVERGENT B1, `(.L_x_26) ;  /* 0x0000014000017945 */ /* 0x000fe80003800200 */
[----:B------:R-:W-:Y:S01]  /*1ed0*/  BSSY.RELIABLE B0, `(.L_x_27) ;  /* 0x000000f000007945 */ /* 0x000fe20003800100 */
[----:B------:R-:W-:-:S05]  /*1ee0*/  VIADDMNMX.U32 R8, R12, R9, 0x2, PT ;  /* 0x000000020c087446 */ /* 0x000fca0003800009 */
[----:B------:R-:W-:-:S04]  /*1ef0*/  IMAD.SHL.U32 R10, R8, 0x4, RZ ;  /* 0x00000004080a7824 */ /* 0x000fc800078e00ff */
[----:B------:R-:W0:Y:S02]  /*1f00*/  LDC R8, c[0x2][R10] ;  /* 0x008000000a087b82 */ /* 0x000e240000000800 */
[----:B0-----:R-:W-:-:S04]  /*1f10*/  SHF.R.S32.HI R9, RZ, 0x1f, R8 ;  /* 0x0000001fff097819 */ /* 0x001fc80000011408 */
.L_x_88:
[----:B------:R-:W-:Y:S05]  /*1f20*/  BRX R8 -0x1f30                                (*"BRANCH_TARGETS .L_x_89,.L_x_90,.L_x_91"*) ;  /* 0xffffffe008347949 */ /* 0x000fea000383ffff */
.L_x_91:
[----:B------:R-:W-:-:S13]  /*1f30*/  ISETP.NE.AND P0, PT, R12, 0x3, PT ;  /* 0x000000030c00780c */ /* 0x000fda0003f05270 */
[----:B------:R-:W-:Y:S05]  /*1f40*/  @P0 BREAK.RELIABLE B0 ;  /* 0x0000000000000942 */ /* 0x000fea0003800100 */
[----:B------:R-:W-:Y:S05]  /*1f50*/  @P0 BRA `(.L_x_28) ;  /* 0x0000000000280947 */ /* 0x000fea0003800000 */
[----:B------:R-:W2:Y:S02]  /*1f60*/  LDG.E.U8 R8, desc[UR4][R4.64+0x2] ;  /* 0x0000020404087981 */ /* 0x000ea4000c1e1100 */
[----:B--2---:R-:W-:-:S05]  /*1f70*/  IMAD.U32 R8, R8, 0x10000, RZ ;  /* 0x0001000008087824 */ /* 0x004fca00078e00ff */
[----:B------:R-:W-:-:S07]  /*1f80*/  LOP3.LUT R17, R8, R17, RZ, 0x3c, !PT ;  /* 0x0000001108117212 */ /* 0x000fce00078e3cff */
.L_x_90:
[----:B------:R-:W2:Y:S02]  /*1f90*/  LDG.E.U8 R8, desc[UR4][R4.64+0x1] ;  /* 0x0000010404087981 */ /* 0x000ea4000c1e1100 */
[----:B--2---:R-:W-:-:S05]  /*1fa0*/  IMAD.SHL.U32 R8, R8, 0x100, RZ ;  /* 0x0000010008087824 */ /* 0x004fca00078e00ff */
[----:B------:R-:W-:-:S07]  /*1fb0*/  LOP3.LUT R17, R8, R17, RZ, 0x3c, !PT ;  /* 0x0000001108117212 */ /* 0x000fce00078e3cff */
.L_x_89:
[----:B------:R-:W-:Y:S05]  /*1fc0*/  BSYNC.RELIABLE B0 ;  /* 0x0000000000007941 */ /* 0x000fea0003800100 */
.L_x_27:
[----:B------:R-:W2:Y:S02]  /*1fd0*/  LDG.E.U8 R4, desc[UR4][R4.64] ;  /* 0x0000000404047981 */ /* 0x000ea4000c1e1100 */
[----:B--2---:R-:W-:-:S05]  /*1fe0*/  LOP3.LUT R17, R17, R4, RZ, 0x3c, !PT ;  /* 0x0000000411117212 */ /* 0x004fca00078e3cff */
[----:B------:R-:W-:-:S07]  /*1ff0*/  IMAD R17, R17, 0x5bd1e995, RZ ;  /* 0x5bd1e99511117824 */ /* 0x000fce00078e02ff */
.L_x_28:
[----:B------:R-:W-:Y:S05]  /*2000*/  BSYNC.RECONVERGENT B1 ;  /* 0x0000000000017941 */ /* 0x000fea0003800200 */
.L_x_26:
[----:B------:R-:W-:Y:S05]  /*2010*/  WARPSYNC.ALL ;  /* 0x0000000000007948 */ /* 0x000fea0003800000 */
[----:B------:R-:W-:Y:S01]  /*2020*/  SHF.R.U32.HI R4, RZ, 0xd, R17 ;  /* 0x0000000dff047819 */ /* 0x000fe20000011611 */
[----:B------:R-:W-:Y:S01]  /*2030*/  BSSY.RECONVERGENT B1, `(.L_x_29) ;  /* 0x000000b000017945 */ /* 0x000fe20003800200 */
[----:B------:R-:W-:Y:S02]  /*2040*/  IMAD.MOV.U32 R11, RZ, RZ, RZ ;  /* 0x000000ffff0b7224 */ /* 0x000fe400078e00ff */
[----:B------:R-:W-:-:S05]  /*2050*/  LOP3.LUT R4, R4, R17, RZ, 0x3c, !PT ;  /* 0x0000001104047212 */ /* 0x000fca00078e3cff */
[----:B------:R-:W-:-:S07]  /*2060*/  IMAD R4, R4, 0x5bd1e995, RZ ;  /* 0x5bd1e99504047824 */ /* 0x000fce00078e02ff */
.L_x_30:
        /* <DEDUP_REMOVED lines=8> */
.L_x_29:
        /* <DEDUP_REMOVED lines=8> */
[----:B------:R-:W0:Y:S01]  /*2170*/  LDCU.64 UR6, c[0x0][0x380] ;  /* 0x00007000ff0677ac */ /* 0x000e220008000a00 */
[----:B------:R-:W-:Y:S01]  /*2180*/  LOP3.LUT R12, R5, 0xfffffffe, RZ, 0xc0, !PT ;  /* 0xfffffffe050c7812 */ /* 0x000fe200078ec0ff */
[----:B------:R-:W-:Y:S04]  /*2190*/  BSSY.RECONVERGENT B3, `(.L_x_35) ;  /* 0x000004b000037945 */ /* 0x000fe80003800200 */
[----:B------:R-:W-:Y:S01]  /*21a0*/  IMAD.MOV R12, RZ, RZ, -R12 ;  /* 0x000000ffff0c7224 */ /* 0x000fe200078e0a0c */
[----:B0-----:R-:W-:Y:S01]  /*21b0*/  IADD3.X R14, P0, PT, R0, UR6, RZ, PT, !PT ;  /* 0x00000006000e7c10 */ /* 0x001fe2000bf1e4ff */
[----:B------:R-:W-:-:S04]  /*21c0*/  IMAD.MOV.U32 R0, RZ, RZ, RZ ;  /* 0x000000ffff007224 */ /* 0x000fc800078e00ff */
[----:B------:R-:W-:-:S08]  /*21d0*/  IMAD.X R13, RZ, RZ, UR7, P0 ;  /* 0x00000007ff0d7e24 */ /* 0x000fd000080e06ff */
.L_x_36:
        /* <DEDUP_REMOVED lines=71> */
.L_x_35:
[--C-:B------:R-:W-:Y:S01]  /*2650*/  SHF.R.S32.HI R13, RZ, 0x1f, R0.reuse ;  /* 0x0000001fff0d7819 */ /* 0x100fe20000011400 */
[----:B------:R-:W-:Y:S01]  /*2660*/  IMAD.MOV.U32 R12, RZ, RZ, R0 ;  /* 0x000000ffff0c7224 */ /* 0x000fe200078e0000 */
[----:B------:R-:W-:Y:S01]  /*2670*/  LOP3.LUT R8, R5, 0x7ffffffe, RZ, 0xc0, !PT ;  /* 0x7ffffffe05087812 */ /* 0x000fe200078ec0ff */
[----:B------:R-:W-:-:S07]  /*2680*/  IMAD.MOV.U32 R9, RZ, RZ, RZ ;  /* 0x000000ffff097224 */ /* 0x000fce00078e00ff */
.L_x_34:
[----:B------:R-:W-:Y:S05]  /*2690*/  BSYNC.RECONVERGENT B2 ;  /* 0x0000000000027941 */ /* 0x000fea0003800200 */
.L_x_33:
        /* <DEDUP_REMOVED lines=38> */
.L_x_32:
[----:B------:R-:W-:Y:S05]  /*2900*/  BSYNC.RECONVERGENT B1 ;  /* 0x0000000000017941 */ /* 0x000fea0003800200 */
.L_x_31:
[----:B------:R-:W-:Y:S01]  /*2910*/  BSSY.RECONVERGENT B1, `(.L_x_37) ;  /* 0x0000017000017945 */ /* 0x000fe20003800200 */
[----:B---3--:R-:W-:Y:S02]  /*2920*/  IMAD.MOV.U32 R5, RZ, RZ, RZ ;  /* 0x000000ffff057224 */ /* 0x008fe400078e00ff */
[----:B------:R-:W-:-:S07]  /*2930*/  IMAD.MOV.U32 R0, RZ, RZ, -0x7ee3623b ;  /* 0x811c9dc5ff007424 */ /* 0x000fce00078e00ff */
.L_x_41:
[----:B------:R-:W-:Y:S01]  /*2940*/  BSSY.RECONVERGENT B2, `(.L_x_38) ;  /* 0x0000009000027945 */ /* 0x000fe20003800200 */
[----:B-1----:R-:W-:-:S07]  /*2950*/  IMAD.MOV.U32 R11, RZ, RZ, RZ ;  /* 0x000000ffff0b7224 */ /* 0x002fce00078e00ff */
.L_x_39:
        /* <DEDUP_REMOVED lines=8> */
.L_x_38:
[----:B------:R-:W-:-:S05]  /*29e0*/  IMAD.SHL.U32 R8, R10, 0x8, RZ ;  /* 0x000000080a087824 */ /* 0x000fca00078e00ff */
[----:B------:R-:W-:-:S13]  /*29f0*/  ISETP.GE.U32.AND P0, PT, R5, R8, PT ;  /* 0x000000080500720c */ /* 0x000fda0003f06070 */
[----:B------:R-:W-:Y:S05]  /*2a00*/  @P0 BRA `(.L_x_40) ;  /* 0x00000000001c0947 */ /* 0x000fea0003800000 */
[----:B------:R-:W0:Y:S02]  /*2a10*/  LDC.64 R8, c[0x4][RZ] ;  /* 0x01000000ff087b82 */ /* 0x000e240000000a00 */
[----:B0-----:R-:W-:-:S06]  /*2a20*/  IMAD.WIDE.U32 R8, R5, 0x4, R8 ;  /* 0x0000000405087825 */ /* 0x001fcc00078e0008 */
[----:B------:R-:W2:Y:S01]  /*2a30*/  LDG.E R9, desc[UR4][R8.64] ;  /* 0x0000000408097981 */ /* 0x000ea2000c1e1900 */
[----:B------:R-:W-:Y:S02]  /*2a40*/  IMAD R0, R0, 0x1000193, RZ ;  /* 0x0100019300007824 */ /* 0x000fe400078e02ff */
[----:B------:R-:W-:-:S03]  /*2a50*/  VIADD R5, R5, 0x1 ;  /* 0x0000000105057836 */ /* 0x000fc60000000000 */
[----:B--2---:R-:W-:Y:S01]  /*2a60*/  LOP3.LUT R0, R9, R0, RZ, 0x3c, !PT ;  /* 0x0000000009007212 */ /* 0x004fe200078e3cff */
[----:B------:R-:W-:Y:S06]  /*2a70*/  BRA `(.L_x_41) ;  /* 0xfffffffc00b07947 */ /* 0x000fec000383ffff */
.L_x_40:
[----:B------:R-:W-:Y:S05]  /*2a80*/  BSYNC.RECONVERGENT B1 ;  /* 0x0000000000017941 */ /* 0x000fea0003800200 */
.L_x_37:
[----:B-----5:R-:W-:Y:S01]  /*2a90*/  IABS R6, R6 ;  /* 0x0000000600067213 */ /* 0x020fe20000000000 */
[----:B------:R-:W0:Y:S04]  /*2aa0*/  LDCU.64 UR6, c[0x0][0x388] ;  /* 0x00007100ff0677ac */ /* 0x000e280008000a00 */
[----:B------:R-:W-:-:S05]  /*2ab0*/  IMAD.HI R2, R6, 0x431bde83, RZ ;  /* 0x431bde8306027827 */ /* 0x000fca00078e02ff */
[----:B------:R-:W-:-:S04]  /*2ac0*/  SHF.R.U32.HI R3, RZ, 0x1f, R2 ;  /* 0x0000001fff037819 */ /* 0x000fc80000011602 */
[----:B------:R-:W-:-:S05]  /*2ad0*/  LEA.HI.SX32 R3, R2, R3, 0xe ;  /* 0x0000000302037211 */ /* 0x000fca00078f72ff */
[----:B------:R-:W-:-:S05]  /*2ae0*/  IMAD R3, R3, -0xf4240, R6 ;  /* 0xfff0bdc003037824 */ /* 0x000fca00078e0206 */
[----:B0-----:R-:W-:-:S04]  /*2af0*/  IADD3 R2, P0, PT, R3, UR6, RZ ;  /* 0x0000000603027c10 */ /* 0x001fc8000ff1e0ff */
[----:B------:R-:W-:-:S05]  /*2b00*/  LEA.HI.X.SX32 R3, R3, UR7, 0x1, P0 ;  /* 0x0000000703037c11 */ /* 0x000fca00080f0eff */
[----:B------:R-:W2:Y:S01]  /*2b10*/  LDG.E.U8 R2, desc[UR4][R2.64] ;  /* 0x0000000402027981 */ /* 0x000ea2000c1e1100 */
[----:B------:R-:W-:Y:S01]  /*2b20*/  BSSY.RECONVERGENT B1, `(.L_x_42) ;  /* 0x000001c000017945 */ /* 0x000fe20003800200 */
[----:B--2---:R-:W-:-:S13]  /*2b30*/  ISETP.NE.AND P0, PT, R2, 0x1, PT ;  /* 0x000000010200780c */ /* 0x004fda0003f05270 */
[----:B------:R-:W-:Y:S05]  /*2b40*/  @P0 BRA `(.L_x_43) ;  /* 0x0000000000640947 */ /* 0x000fea0003800000 */
[----:B------:R-:W-:-:S04]  /*2b50*/  SHF.R.U32.HI R3, RZ, 0xf, R4 ;  /* 0x0000000fff037819 */ /* 0x000fc80000011604 */
[----:B------:R-:W-:-:S05]  /*2b60*/  LOP3.LUT R3, R3, R4, RZ, 0x3c, !PT ;  /* 0x0000000403037212 */ /* 0x000fca00078e3cff */
[----:B------:R-:W-:-:S05]  /*2b70*/  IMAD.HI.U32 R2, R3, 0x431bde83, RZ ;  /* 0x431bde8303027827 */ /* 0x000fca00078e00ff */
[----:B------:R-:W-:-:S05]  /*2b80*/  SHF.R.U32.HI R2, RZ, 0x12, R2 ;  /* 0x00000012ff027819 */ /* 0x000fca0000011602 */
[----:B------:R-:W-:-:S05]  /*2b90*/  IMAD R2, R2, -0xf4240, R3 ;  /* 0xfff0bdc002027824 */ /* 0x000fca00078e0203 */
[----:B------:R-:W-:-:S05]  /*2ba0*/  IADD3 R2, P0, PT, R2, UR6, RZ ;  /* 0x0000000602027c10 */ /* 0x000fca000ff1e0ff */
[----:B------:R-:W-:-:S05]  /*2bb0*/  IMAD.X R3, RZ, RZ, UR7, P0 ;  /* 0x00000007ff037e24 */ /* 0x000fca00080e06ff */
[----:B------:R-:W2:Y:S02]  /*2bc0*/  LDG.E.U8 R2, desc[UR4][R2.64] ;  /* 0x0000000402027981 */ /* 0x000ea4000c1e1100 */
[----:B--2---:R-:W-:-:S13]  /*2bd0*/  ISETP.NE.AND P0, PT, R2, 0x1, PT ;  /* 0x000000010200780c */ /* 0x004fda0003f05270 */
[----:B------:R-:W-:Y:S05]  /*2be0*/  @P0 BRA `(.L_x_43) ;  /* 0x00000000003c0947 */ /* 0x000fea0003800000 */
[----:B------:R-:W-:-:S05]  /*2bf0*/  IABS R2, R0 ;  /* 0x0000000000027213 */ /* 0x000fca0000000000 */
[----:B------:R-:W-:-:S05]  /*2c00*/  IMAD.HI R0, R2, 0x431bde83, RZ ;  /* 0x431bde8302007827 */ /* 0x000fca00078e02ff */
[----:B------:R-:W-:-:S04]  /*2c10*/  SHF.R.U32.HI R3, RZ, 0x1f, R0 ;  /* 0x0000001fff037819 */ /* 0x000fc80000011600 */
[----:B------:R-:W-:-:S05]  /*2c20*/  LEA.HI.SX32 R3, R0, R3, 0xe ;  /* 0x0000000300037211 */ /* 0x000fca00078f72ff */
[----:B------:R-:W-:-:S05]  /*2c30*/  IMAD R3, R3, -0xf4240, R2 ;  /* 0xfff0bdc003037824 */ /* 0x000fca00078e0202 */
[----:B------:R-:W-:-:S04]  /*2c40*/  IADD3 R2, P0, PT, R3, UR6, RZ ;  /* 0x0000000603027c10 */ /* 0x000fc8000ff1e0ff */
[----:B------:R-:W-:-:S05]  /*2c50*/  LEA.HI.X.SX32 R3, R3, UR7, 0x1, P0 ;  /* 0x0000000703037c11 */ /* 0x000fca00080f0eff */
[----:B------:R-:W2:Y:S01]  /*2c60*/  LDG.E.U8 R2, desc[UR4][R2.64] ;  /* 0x0000000402027981 */ /* 0x000ea2000c1e1100 */
[----:B------:R-:W-:Y:S01]  /*2c70*/  IMAD.MOV.U32 R0, RZ, RZ, 0x1 ;  /* 0x00000001ff007424 */ /* 0x000fe200078e00ff */
[----:B--2---:R-:W-:-:S13]  /*2c80*/  ISETP.NE.AND P0, PT, R2, 0x1, PT ;  /* 0x000000010200780c */ /* 0x004fda0003f05270 */
[----:B------:R-:W0:Y:S02]  /*2c90*/  @!P0 LDC.64 R4, c[0x0][0x3a0] ;  /* 0x0000e800ff048b82 */ /* 0x000e240000000a00 */
[----:B0-----:R-:W-:-:S05]  /*2ca0*/  @!P0 IADD3 R4, P1, PT, R7, R4, RZ ;  /* 0x0000000407048210 */ /* 0x001fca0007f3e0ff */
[----:B------:R-:W-:-:S05]  /*2cb0*/  @!P0 IMAD.X R5, RZ, RZ, R5, P1 ;  /* 0x000000ffff058224 */ /* 0x000fca00008e0605 */
[----:B------:R0:W-:Y:S01]  /*2cc0*/  @!P0 STG.E.U8 desc[UR4][R4.64], R0 ;  /* 0x0000000004008986 */ /* 0x0001e2000c101104 */
[----:B------:R-:W-:Y:S05]  /*2cd0*/  @!P0 EXIT ;  /* 0x000000000000894d */ /* 0x000fea0003800000 */
.L_x_43:
[----:B------:R-:W-:Y:S05]  /*2ce0*/  BSYNC.RECONVERGENT B1 ;  /* 0x0000000000017941 */ /* 0x000fea0003800200 */
.L_x_42:
[----:B------:R-:W1:Y:S02]  /*2cf0*/  LDCU.64 UR8, c[0x0][0x3a0] ;  /* 0x00007400ff0877ac */ /* 0x000e640008000a00 */
[----:B-1----:R-:W-:-:S05]  /*2d00*/  IADD3 R2, P0, PT, R7, UR8, RZ ;  /* 0x0000000807027c10 */ /* 0x002fca000ff1e0ff */
[----:B------:R-:W-:-:S05]  /*2d10*/  IMAD.X R3, RZ, RZ, UR9, P0 ;  /* 0x00000009ff037e24 */ /* 0x000fca00080e06ff */
[----:B------:R-:W-:Y:S01]  /*2d20*/  STG.E.U8 desc[UR4][R2.64], RZ ;  /* 0x000000ff02007986 */ /* 0x000fe2000c101104 */
[----:B------:R-:W-:Y:S05]  /*2d30*/  EXIT ;  /* 0x000000000000794d */ /* 0x000fea0003800000 */
.L_x_44:
[----:B------:R-:W-:-:S00]  /*2d40*/  BRA `(.L_x_44) ;  /* 0xfffffffc00fc7947 */ /* 0x000fc0000383ffff */
[----:B------:R-:W-:-:S00]  /*2d50*/  NOP ;  /* 0x0000000000007918 */ /* 0x000fc00000000000 */
        /* <DEDUP_REMOVED lines=10> */
.L_x_96:


//--------------------- .text._Z15insert_parallelPcS_iii --------------------------
	.section	.text._Z15insert_parallelPcS_iii,"ax",@progbits
	.align	128
        .global         _Z15insert_parallelPcS_iii
        .type           _Z15insert_parallelPcS_iii,@function
        .size           _Z15insert_parallelPcS_iii,(.L_x_97 - _Z15insert_parallelPcS_iii)
        .other          _Z15insert_parallelPcS_iii,@"STO_CUDA_ENTRY STV_DEFAULT"
_Z15insert_parallelPcS_iii:
.text._Z15insert_parallelPcS_iii:
        /* <DEDUP_REMOVED lines=17> */
.L_x_46:
        /* <DEDUP_REMOVED lines=8> */
.L_x_45:
        /* <DEDUP_REMOVED lines=14> */
.L_x_52:
        /* <DEDUP_REMOVED lines=71> */
.L_x_51:
[----:B------:R-:W-:Y:S01]  /*06e0*/  SHF.R.S32.HI R11, RZ, 0x1f, R10 ;  /* 0x0000001fff0b7819 */ /* 0x000fe2000001140a */
[----:B------:R-:W-:Y:S01]  /*06f0*/  IMAD.MOV.U32 R7, RZ, RZ, RZ ;  /* 0x000000ffff077224 */ /* 0x000fe200078e00ff */
[----:B------:R-:W-:-:S07]  /*0700*/  LOP3.LUT R6, R4, 0x7ffffffe, RZ, 0xc0, !PT ;  /* 0x7ffffffe04067812 */ /* 0x000fce00078ec0ff */
.L_x_50:
[----:B------:R-:W-:Y:S05]  /*0710*/  BSYNC.RECONVERGENT B1 ;  /* 0x0000000000017941 */ /* 0x000fea0003800200 */
.L_x_49:
        /* <DEDUP_REMOVED lines=38> */
.L_x_48:
[----:B------:R-:W-:Y:S05]  /*0980*/  BSYNC.RECONVERGENT B0 ;  /* 0x0000000000007941 */ /* 0x000fea0003800200 */
.L_x_47:
[----:B---3--:R-:W0:Y:S02]  /*0990*/  LDC.64 R6, c[0x4][RZ] ;  /* 0x01000000ff067b82 */ /* 0x008e240000000a00 */
[----:B0-----:R0:W5:Y:S01]  /*09a0*/  LDG.E R6, desc[UR4][R6.64] ;  /* 0x0000000406067981 */ /* 0x001162000c1e1900 */
[----:B------:R-:W2:Y:S01]  /*09b0*/  LDCU UR6, c[0x0][0x394] ;  /* 0x00007280ff0677ac */ /* 0x000ea20008000800 */
[----:B------:R-:W-:Y:S01]  /*09c0*/  BSSY.RECONVERGENT B0, `(.L_x_53) ;  /* 0x0000030000007945 */ /* 0x000fe20003800200 */
[----:B------:R-:W-:Y:S02]  /*09d0*/  IMAD.MOV.U32 R4, RZ, RZ, 0x1 ;  /* 0x00000001ff047424 */ /* 0x000fe400078e00ff */
[----:B0-2---:R-:W-:-:S07]  /*09e0*/  IMAD.U32 R10, RZ, RZ, UR6 ;  /* 0x00000006ff0a7e24 */ /* 0x005fce000f8e00ff */
.L_x_57:
[----:B------:R-:W-:Y:S01]  /*09f0*/  BSSY.RECONVERGENT B1, `(.L_x_54) ;  /* 0x0000009000017945 */ /* 0x000fe20003800200 */
[----:B------:R-:W-:-:S07]  /*0a00*/  IMAD.MOV.U32 R7, RZ, RZ, RZ ;  /* 0x000000ffff077224 */ /* 0x000fce00078e00ff */
.L_x_55:
[----:B-1----:R-:W-:-:S05]  /*0a10*/  IADD3 R8, P0, PT, R7, R2, RZ ;  /* 0x0000000207087210 */ /* 0x002fca0007f1e0ff */
[----:B------:R-:W-:-:S05]  /*0a20*/  IMAD.X R9, RZ, RZ, R3, P0 ;  /* 0x000000ffff097224 */ /* 0x000fca00000e0603 */
[----:B------:R-:W2:Y:S01]  /*0a30*/  LDG.E.U8 R8, desc[UR4][R8.64] ;  /* 0x0000000408087981 */ /* 0x000ea2000c1e1100 */
[----:B------:R-:W-:Y:S02]  /*0a40*/  IMAD.MOV.U32 R11, RZ, RZ, R7 ;  /* 0x000000ffff0b7224 */ /* 0x000fe400078e0007 */
[----:B------:R-:W-:Y:S01]  /*0a50*/  VIADD R7, R7, 0x1 ;  /* 0x0000000107077836 */ /* 0x000fe20000000000 */
[----:B--2---:R-:W-:-:S13]  /*0a60*/  ISETP.NE.AND P0, PT, R8, RZ, PT ;  /* 0x000000ff0800720c */ /* 0x004fda0003f05270 */
[----:B------:R-:W-:Y:S05]  /*0a70*/  @P0 BRA `(.L_x_55) ;  /* 0xfffffffc00e40947 */ /* 0x000fea000383ffff */
[----:B------:R-:W-:Y:S05]  /*0a80*/  BSYNC.RECONVERGENT B1 ;  /* 0x0000000000017941 */ /* 0x000fea0003800200 */
.L_x_54:
[----:B------:R-:W-:-:S05]  /*0a90*/  IMAD.SHL.U32 R7, R11, 0x8, RZ ;  /* 0x000000080b077824 */ /* 0x000fca00078e00ff */
[----:B------:R-:W-:-:S13]  /*0aa0*/  ISETP.GE.U32.AND P0, PT, R4, R7, PT ;  /* 0x000000070400720c */ /* 0x000fda0003f06070 */
[----:B------:R-:W-:Y:S05]  /*0ab0*/  @P0 BRA `(.L_x_56) ;  /* 0x0000000000800947 */ /* 0x000fea0003800000 */
[----:B------:R-:W0:Y:S02]  /*0ac0*/  LDC.64 R8, c[0x4][RZ] ;  /* 0x01000000ff087b82 */ /* 0x000e240000000a00 */
[----:B0-----:R-:W-:-:S05]  /*0ad0*/  IMAD.WIDE.U32 R8, R4, 0x4, R8 ;  /* 0x0000000404087825 */ /* 0x001fca00078e0008 */
        /* <DEDUP_REMOVED lines=30> */
.L_x_56:
[----:B------:R-:W-:Y:S05]  /*0cc0*/  BSYNC.RECONVERGENT B0 ;  /* 0x0000000000007941 */ /* 0x000fea0003800200 */
.L_x_53:
[----:B------:R-:W-:Y:S01]  /*0cd0*/  BSSY.RECONVERGENT B0, `(.L_x_58) ;  /* 0x000000f000007945 */ /* 0x000fe20003800200 */
[----:B------:R-:W-:Y:S02]  /*0ce0*/  IMAD.MOV.U32 R9, RZ, RZ, RZ ;  /* 0x000000ffff097224 */ /* 0x000fe400078e00ff */
[----:B------:R-:W-:Y:S02]  /*0cf0*/  IMAD.MOV.U32 R8, RZ, RZ, 0x3 ;  /* 0x00000003ff087424 */ /* 0x000fe400078e00ff */
[----:B------:R-:W-:-:S07]  /*0d00*/  IMAD.MOV.U32 R10, RZ, RZ, 0x1 ;  /* 0x00000001ff0a7424 */ /* 0x000fce00078e00ff */
.L_x_59:
        /* <DEDUP_REMOVED lines=12> */
.L_x_58:
        /* <DEDUP_REMOVED lines=24> */
.L_x_65:
        /* <DEDUP_REMOVED lines=11> */
[----:B------:R-:W2:Y:S02]  /*1000*/  LDG.E R12, desc[UR4][R4.64+0x28] ;  /* 0x00002804040c7981 */ /* 0x000ea4000c1e1900 */
[----:B------:R-:W-:Y:S01]  /*1010*/  SHF.R.U32.HI R23, RZ, 0x18, R22 ;  /* 0x00000018ff177819 */ /* 0x000fe20000011616 */
[----:B---3--:R-:W-:-:S03]  /*1020*/  IMAD R24, R24, 0x5bd1e995, RZ ;  /* 0x5bd1e99518187824 */ /* 0x008fc600078e02ff */
[----:B------:R-:W-:Y:S01]  /*1030*/  LOP3.LUT R23, R23, R22, RZ, 0x3c, !PT ;  /* 0x0000001617177212 */ /* 0x000fe200078e3cff */
[----:B------:R-:W-:Y:S02]  /*1040*/  IMAD R22, R15, 0x5bd1e995, RZ ;  /* 0x5bd1e9950f167824 */ /* 0x000fe400078e02ff */
[----:B------:R-:W3:Y:S01]  /*1050*/  LDG.E R15, desc[UR4][R4.64+0x2c] ;  /* 0x00002c04040f7981 */ /* 0x000ee2000c1e1900 */
[----:B------:R-:W-:Y:S01]  /*1060*/  SHF.R.U32.HI R27, RZ, 0x18, R24 ;  /* 0x00000018ff1b7819 */ /* 0x000fe20000011618 */
[----:B------:R-:W-:-:S03]  /*1070*/  IMAD R23, R23, 0x5bd1e995, RZ ;  /* 0x5bd1e99517177824 */ /* 0x000fc600078e02ff */
[----:B------:R-:W-:Y:S02]  /*1080*/  LOP3.LUT R27, R27, R24, RZ, 0x3c, !PT ;  /* 0x000000181b1b7212 */ /* 0x000fe400078e3cff */
[----:B------:R-:W-:Y:S01]  /*1090*/  LOP3.LUT R22, R23, R22, RZ, 0x3c, !PT ;  /* 0x0000001617167212 */ /* 0x000fe200078e3cff */
[----:B----4-:R-:W-:Y:S02]  /*10a0*/  IMAD R23, R21, 0x5bd1e995, RZ ;  /* 0x5bd1e99515177824 */ /* 0x010fe400078e02ff */
[----:B------:R-:W4:Y:S01]  /*10b0*/  LDG.E R21, desc[UR4][R4.64+0x30] ;  /* 0x0000300404157981 */ /* 0x000f22000c1e1900 */
[----:B------:R-:W-:Y:S02]  /*10c0*/  IMAD R27, R27, 0x5bd1e995, RZ ;  /* 0x5bd1e9951b1b7824 */ /* 0x000fe400078e02ff */
[----:B------:R-:W-:Y:S01]  /*10d0*/  IMAD R22, R22, 0x5bd1e995, RZ ;  /* 0x5bd1e99516167824 */ /* 0x000fe200078e02ff */
[----:B------:R-:W-:-:S04]  /*10e0*/  SHF.R.U32.HI R24, RZ, 0x18, R23 ;  /* 0x00000018ff187819 */ /* 0x000fc80000011617 */
        /* <DEDUP_REMOVED lines=9> */
[----:B------:R-:W-:-:S04]  /*1180*/  SHF.R.U32.HI R24, RZ, 0x18, R23 ;  /* 0x00000018ff187819 */ /* 0x000fc80000011617 */
[----:B------:R-:W-:Y:S02]  /*1190*/  LOP3.LUT R26, R24, R23, RZ, 0x3c, !PT ;  /* 0x00000017181a7212 */ /* 0x000fe400078e3cff */
[----:B------:R0:W4:Y:S01]  /*11a0*/  LDG.E R23, desc[UR4][R4.64+0x3c] ;  /* 0x00003c0404177981 */ /* 0x000122000c1e1900 */
[----:B------:R-:W-:Y:S02]  /*11b0*/  SHF.R.U32.HI R24, RZ, 0x18, R27 ;  /* 0x00000018ff187819 */ /* 0x000fe4000001161b */
[----:B------:R-:W-:Y:S02]  /*11c0*/  IMAD R26, R26, 0x5bd1e995, RZ ;  /* 0x5bd1e9951a1a7824 */ /* 0x000fe400078e02ff */
[----:B------:R-:W-:Y:S01]  /*11d0*/  LOP3.LUT R24, R24, R27, RZ, 0x3c, !PT ;  /* 0x0000001b18187212 */ /* 0x000fe200078e3cff */
        /* <DEDUP_REMOVED lines=46> */
[----:B------:R-:W-:-:S04]  /*14c0*/  SHF.R.U32.HI R14, RZ, 0x18, R15 ;  /* 0x00000018ff0e7819 */ /* 0x000fc8000001160f */
[----:B------:R-:W-:Y:S01]  /*14d0*/  LOP3.LUT R14, R14, R15, RZ, 0x3c, !PT ;  /* 0x0000000f0e0e7212 */ /* 0x000fe200078e3cff */
[----:B----4-:R-:W-:Y:S01]  /*14e0*/  IMAD R21, R21, 0x5bd1e995, RZ ;  /* 0x5bd1e99515157824 */ /* 0x010fe200078e02ff */
[----:B------:R-:W-:-:S03]  /*14f0*/  LOP3.LUT R12, R17, R12, RZ, 0x3c, !PT ;  /* 0x0000000c110c7212 */ /* 0x000fc600078e3cff */
[----:B------:R-:W-:Y:S01]  /*1500*/  IMAD R14, R14, 0x5bd1e995, RZ ;  /* 0x5bd1e9950e0e7824 */ /* 0x000fe200078e02ff */
[----:B------:R-:W-:Y:S01]  /*1510*/  SHF.R.U32.HI R16, RZ, 0x18, R21 ;  /* 0x00000018ff107819 */ /* 0x000fe20000011615 */
[----:B------:R-:W-:-:S03]  /*1520*/  IMAD R13, R12, 0x5bd1e995, RZ ;  /* 0x5bd1e9950c0d7824 */ /* 0x000fc600078e02ff */
[----:B------:R-:W-:Y:S02]  /*1530*/  LOP3.LUT R16, R16, R21, RZ, 0x3c, !PT ;  /* 0x0000001510107212 */ /* 0x000fe400078e3cff */
[----:B------:R-:W-:Y:S01]  /*1540*/  LOP3.LUT R13, R14, R13, RZ, 0x3c, !PT ;  /* 0x0000000d0e0d7212 */ /* 0x000fe200078e3cff */
[----:B------:R-:W-:Y:S02]  /*1550*/  IMAD R22, R22, 0x5bd1e995, RZ ;  /* 0x5bd1e99516167824 */ /* 0x000fe400078e02ff */
[----:B------:R-:W-:Y:S02]  /*1560*/  IMAD R16, R16, 0x5bd1e995, RZ ;  /* 0x5bd1e99510107824 */ /* 0x000fe400078e02ff */
[----:B------:R-:W-:Y:S01]  /*1570*/  IMAD R13, R13, 0x5bd1e995, RZ ;  /* 0x5bd1e9950d0d7824 */ /* 0x000fe200078e02ff */
[----:B------:R-:W-:-:S04]  /*1580*/  SHF.R.U32.HI R15, RZ, 0x18, R22 ;  /* 0x00000018ff0f7819 */ /* 0x000fc80000011616 */
[----:B------:R-:W-:Y:S02]  /*1590*/  LOP3.LUT R15, R15, R22, RZ, 0x3c, !PT ;  /* 0x000000160f0f7212 */ /* 0x000fe400078e3cff */
[----:B------:R-:W-:Y:S01]  /*15a0*/  LOP3.LUT R13, R16, R13, RZ, 0x3c, !PT ;  /* 0x0000000d100d7212 */ /* 0x000fe200078e3cff */
[----:B------:R-:W-:Y:S02]  /*15b0*/  IMAD R19, R19, 0x5bd1e995, RZ ;  /* 0x5bd1e99513137824 */ /* 0x000fe400078e02ff */
[----:B------:R-:W-:Y:S02]  /*15c0*/  IMAD R15, R15, 0x5bd1e995, RZ ;  /* 0x5bd1e9950f0f7824 */ /* 0x000fe400078e02ff */
[----:B------:R-:W-:Y:S01]  /*15d0*/  IMAD R12, R13, 0x5bd1e995, RZ ;  /* 0x5bd1e9950d0c7824 */ /* 0x000fe200078e02ff */
[----:B------:R-:W-:Y:S01]  /*15e0*/  SHF.R.U32.HI R14, RZ, 0x18, R19 ;  /* 0x00000018ff0e7819 */ /* 0x000fe20000011613 */
[----:B------:R-:W-:-:S03]  /*15f0*/  IMAD R23, R23, 0x5bd1e995, RZ ;  /* 0x5bd1e99517177824 */ /* 0x000fc600078e02ff */
[----:B------:R-:W-:Y:S02]  /*1600*/  LOP3.LUT R14, R14, R19, RZ, 0x3c, !PT ;  /* 0x000000130e0e7212 */ /* 0x000fe400078e3cff */
[----:B------:R-:W-:Y:S02]  /*1610*/  LOP3.LUT R12, R15, R12, RZ, 0x3c, !PT ;  /* 0x0000000c0f0c7212 */ /* 0x000fe400078e3cff */
[----:B------:R-:W-:Y:S01]  /*1620*/  SHF.R.U32.HI R16, RZ, 0x18, R23 ;  /* 0x00000018ff107819 */ /* 0x000fe20000011617 */
[----:B------:R-:W-:Y:S02]  /*1630*/  IMAD R14, R14, 0x5bd1e995, RZ ;  /* 0x5bd1e9950e0e7824 */ /* 0x000fe400078e02ff */
[----:B------:R-:W-:Y:S01]  /*1640*/  IMAD R13, R12, 0x5bd1e995, RZ ;  /* 0x5bd1e9950c0d7824 */ /* 0x000fe200078e02ff */
[----:B------:R-:W-:-:S04]  /*1650*/  LOP3.LUT R16, R16, R23, RZ, 0x3c, !PT ;  /* 0x0000001710107212 */ /* 0x000fc800078e3cff */
[----:B------:R-:W-:Y:S01]  /*1660*/  LOP3.LUT R13, R14, R13, RZ, 0x3c, !PT ;  /* 0x0000000d0e0d7212 */ /* 0x000fe200078e3cff */
[----:B------:R-:W-:-:S04]  /*1670*/  IMAD R16, R16, 0x5bd1e995, RZ ;  /* 0x5bd1e99510107824 */ /* 0x000fc800078e02ff */
[----:B------:R-:W-:-:S05]  /*1680*/  IMAD R13, R13, 0x5bd1e995, RZ ;  /* 0x5bd1e9950d0d7824 */ /* 0x000fca00078e02ff */
[----:B------:R-:W-:Y:S01]  /*1690*/  LOP3.LUT R15, R16, R13, RZ, 0x3c, !PT ;  /* 0x0000000d100f7212 */ /* 0x000fe200078e3cff */
[----:B------:R-:W-:Y:S06]  /*16a0*/  @P0 BRA `(.L_x_65) ;  /* 0xfffffff800280947 */ /* 0x000fec000383ffff */
[----:B------:R-:W-:Y:S05]  /*16b0*/  BSYNC.RECONVERGENT B2 ;  /* 0x0000000000027941 */ /* 0x000fea0003800200 */
.L_x_64:
[----:B------:R-:W-:-:S07]  /*16c0*/  VIADD R11, R8, 0xffffffff ;  /* 0xffffffff080b7836 */ /* 0x000fce0000000000 */
.L_x_63:
[----:B------:R-:W-:Y:S05]  /*16d0*/  BSYNC.RECONVERGENT B1 ;  /* 0x0000000000017941 */ /* 0x000fea0003800200 */
.L_x_62:
        /* <DEDUP_REMOVED lines=14> */
[----:B------:R-:W4:Y:S01]  /*17c0*/  LDG.E R8, desc[UR4][R4.64+0x1c] ;  /* 0x00001c0404087981 */ /* 0x000f22000c1e1900 */
[----:B------:R-:W-:-:S02]  /*17d0*/  IMAD R15, R15, 0x5bd1e995, RZ ;  /* 0x5bd1e9950f0f7824 */ /* 0x000fc400078e02ff */
[----:B------:R-:W-:Y:S02]  /*17e0*/  VIADD R11, R11, 0xffffffe0 ;  /* 0xffffffe00b0b7836 */ /* 0x000fe40000000000 */
[----:B--2---:R-:W-:Y:S02]  /*17f0*/  IMAD R17, R17, 0x5bd1e995, RZ ;  /* 0x5bd1e99511117824 */ /* 0x004fe400078e02ff */
[----:B---3--:R-:W-:-:S03]  /*1800*/  IMAD R19, R19, 0x5bd1e995, RZ ;  /* 0x5bd1e99513137824 */ /* 0x008fc600078e02ff */
[----:B------:R-:W-:Y:S01]  /*1810*/  SHF.R.U32.HI R18, RZ, 0x18, R17 ;  /* 0x00000018ff127819 */ /* 0x000fe20000011611 */
[----:B----4-:R-:W-:-:S03]  /*1820*/  IMAD R22, R22, 0x5bd1e995, RZ ;  /* 0x5bd1e99516167824 */ /* 0x010fc600078e02ff */
[----:B------:R-:W-:Y:S02]  /*1830*/  LOP3.LUT R18, R18, R17, RZ, 0x3c, !PT ;  /* 0x0000001112127212 */ /* 0x000fe400078e3cff */
[----:B------:R-:W-:Y:S02]  /*1840*/  SHF.R.U32.HI R20, RZ, 0x18, R19 ;  /* 0x00000018ff147819 */ /* 0x000fe40000011613 */
[----:B------:R-:W-:Y:S01]  /*1850*/  SHF.R.U32.HI R17, RZ, 0x18, R22 ;  /* 0x00000018ff117819 */ /* 0x000fe20000011616 */
[----:B------:R-:W-:Y:S01]  /*1860*/  IMAD R18, R18, 0x5bd1e995, RZ ;  /* 0x5bd1e99512127824 */ /* 0x000fe200078e02ff */
[----:B------:R-:W-:Y:S01]  /*1870*/  LOP3.LUT R20, R20, R19, RZ, 0x3c, !PT ;  /* 0x0000001314147212 */ /* 0x000fe200078e3cff */
[----:B------:R-:W-:Y:S01]  /*1880*/  IMAD R14, R14, 0x5bd1e995, RZ ;  /* 0x5bd1e9950e0e7824 */ /* 0x000fe200078e02ff */
[----:B------:R-:W-:Y:S02]  /*1890*/  LOP3.LUT R17, R17, R22, RZ, 0x3c, !PT ;  /* 0x0000001611117212 */ /* 0x000fe400078e3cff */
[----:B------:R-:W-:Y:S01]  /*18a0*/  LOP3.LUT R15, R18, R15, RZ, 0x3c, !PT ;  /* 0x0000000f120f7212 */ /* 0x000fe200078e3cff */
[----:B------:R-:W-:-:S02]  /*18b0*/  IMAD R20, R20, 0x5bd1e995, RZ ;  /* 0x5bd1e99514147824 */ /* 0x000fc400078e02ff */
[----:B------:R-:W-:Y:S02]  /*18c0*/  IMAD R18, R16, 0x5bd1e995, RZ ;  /* 0x5bd1e99510127824 */ /* 0x000fe400078e02ff */
[----:B------:R-:W-:Y:S02]  /*18d0*/  IMAD R15, R15, 0x5bd1e995, RZ ;  /* 0x5bd1e9950f0f7824 */ /* 0x000fe400078e02ff */
[----:B------:R-:W-:Y:S01]  /*18e0*/  IMAD R17, R17, 0x5bd1e995, RZ ;  /* 0x5bd1e99511117824 */ /* 0x000fe200078e02ff */
[----:B------:R-:W-:Y:S01]  /*18f0*/  SHF.R.U32.HI R19, RZ, 0x18, R18 ;  /* 0x00000018ff137819 */ /* 0x000fe20000011612 */
[----:B------:R-:W-:Y:S01]  /*1900*/  IMAD R13, R13, 0x5bd1e995, RZ ;  /* 0x5bd1e9950d0d7824 */ /* 0x000fe200078e02ff */
[----:B------:R-:W-:Y:S01]  /*1910*/  LOP3.LUT R15, R20, R15, RZ, 0x3c, !PT ;  /* 0x0000000f140f7212 */ /* 0x000fe200078e3cff */
[----:B------:R-:W-:Y:S01]  /*1920*/  IMAD R12, R12, 0x5bd1e995, RZ ;  /* 0x5bd1e9950c0c7824 */ /* 0x000fe200078e02ff */
[----:B------:R-:W-:Y:S01]  /*1930*/  LOP3.LUT R19, R19, R18, RZ, 0x3c, !PT ;  /* 0x0000001213137212 */ /* 0x000fe200078e3cff */
[----:B------:R-:W-:-:S02]  /*1940*/  IMAD R8, R8, 0x5bd1e995, RZ ;  /* 0x5bd1e99508087824 */ /* 0x000fc400078e02ff */
        /* <DEDUP_REMOVED lines=8> */
[----:B------:R-:W-:Y:S02]  /*19d0*/  LOP3.LUT R14, R14, R13, RZ, 0x3c, !PT ;  /* 0x0000000d0e0e7212 */ /* 0x000fe400078e3cff */
[----:B------:R-:W-:-:S02]  /*19e0*/  LOP3.LUT R16, R19, R16, RZ, 0x3c, !PT ;  /* 0x0000001013107212 */ /* 0x000fc400078e3cff */
[----:B------:R-:W-:Y:S01]  /*19f0*/  SHF.R.U32.HI R13, RZ, 0x18, R12 ;  /* 0x00000018ff0d7819 */ /* 0x000fe2000001160c */
[----:B------:R-:W-:Y:S02]  /*1a00*/  IMAD R14, R14, 0x5bd1e995, RZ ;  /* 0x5bd1e9950e0e7824 */ /* 0x000fe400078e02ff */
[----:B------:R-:W-:Y:S01]  /*1a10*/  IMAD R16, R16, 0x5bd1e995, RZ ;  /* 0x5bd1e99510107824 */ /* 0x000fe200078e02ff */
[----:B------:R-:W-:-:S04]  /*1a20*/  LOP3.LUT R13, R13, R12, RZ, 0x3c, !PT ;  /* 0x0000000c0d0d7212 */ /* 0x000fc800078e3cff */
[----:B------:R-:W-:Y:S01]  /*1a30*/  LOP3.LUT R15, R15, R16, RZ, 0x3c, !PT ;  /* 0x000000100f0f7212 */ /* 0x000fe200078e3cff */
[----:B------:R-:W-:-:S04]  /*1a40*/  IMAD R13, R13, 0x5bd1e995, RZ ;  /* 0x5bd1e9950d0d7824 */ /* 0x000fc800078e02ff */
[----:B------:R-:W-:-:S05]  /*1a50*/  IMAD R15, R15, 0x5bd1e995, RZ ;  /* 0x5bd1e9950f0f7824 */ /* 0x000fca00078e02ff */
[----:B------:R-:W-:Y:S02]  /*1a60*/  LOP3.LUT R14, R14, R15, RZ, 0x3c, !PT ;  /* 0x0000000f0e0e7212 */ /* 0x000fe400078e3cff */
[----:B------:R-:W-:-:S03]  /*1a70*/  SHF.R.U32.HI R15, RZ, 0x18, R8 ;  /* 0x00000018ff0f7819 */ /* 0x000fc60000011608 */
[----:B------:R-:W-:Y:S01]  /*1a80*/  IMAD R14, R14, 0x5bd1e995, RZ ;  /* 0x5bd1e9950e0e7824 */ /* 0x000fe200078e02ff */
[----:B------:R-:W-:Y:S02]  /*1a90*/  LOP3.LUT R15, R15, R8, RZ, 0x3c, !PT ;  /* 0x000000080f0f7212 */ /* 0x000fe400078e3cff */
[----:B------:R-:W-:Y:S02]  /*1aa0*/  IADD3 R8, P0, PT, R4, 0x20, RZ ;  /* 0x0000002004087810 */ /* 0x000fe40007f1e0ff */
[----:B------:R-:W-:Y:S01]  /*1ab0*/  LOP3.LUT R13, R13, R14, RZ, 0x3c, !PT ;  /* 0x0000000e0d0d7212 */ /* 0x000fe200078e3cff */
[----:B------:R-:W-:Y:S02]  /*1ac0*/  IMAD R15, R15, 0x5bd1e995, RZ ;  /* 0x5bd1e9950f0f7824 */ /* 0x000fe400078e02ff */
[----:B------:R-:W-:Y:S02]  /*1ad0*/  IMAD.X R5, RZ, RZ, R5, P0 ;  /* 0x000000ffff057224 */ /* 0x000fe400000e0605 */
[----:B------:R-:W-:-:S05]  /*1ae0*/  IMAD R4, R13, 0x5bd1e995, RZ ;  /* 0x5bd1e9950d047824 */ /* 0x000fca00078e02ff */
[----:B------:R-:W-:Y:S01]  /*1af0*/  LOP3.LUT R15, R15, R4, RZ, 0x3c, !PT ;  /* 0x000000040f0f7212 */ /* 0x000fe200078e3cff */
[----:B------:R-:W-:-:S07]  /*1b00*/  IMAD.MOV.U32 R4, RZ, RZ, R8 ;  /* 0x000000ffff047224 */ /* 0x000fce00078e0008 */
.L_x_67:
[----:B------:R-:W-:Y:S05]  /*1b10*/  BSYNC.RECONVERGENT B1 ;  /* 0x0000000000017941 */ /* 0x000fea0003800200 */
.L_x_66:
        /* <DEDUP_REMOVED lines=18> */
[----:B------:R-:W-:Y:S01]  /*1c40*/  SHF.R.U32.HI R13, RZ, 0x18, R12 ;  /* 0x00000018ff0d7819 */ /* 0x000fe2000001160c */
[----:B------:R-:W-:Y:S02]  /*1c50*/  IMAD R16, R16, 0x5bd1e995, RZ ;  /* 0x5bd1e99510107824 */ /* 0x000fe400078e02ff */
[----:B------:R-:W-:Y:S01]  /*1c60*/  IMAD R9, R9, 0x5bd1e995, RZ ;  /* 0x5bd1e99509097824 */ /* 0x000fe200078e02ff */
[----:B------:R-:W-:-:S04]  /*1c70*/  LOP3.LUT R13, R13, R12, RZ, 0x3c, !PT ;  /* 0x0000000c0d0d7212 */ /* 0x000fc800078e3cff */
[----:B------:R-:W-:Y:S01]  /*1c80*/  LOP3.LUT R8, R9, R8, RZ, 0x3c, !PT ;  /* 0x0000000809087212 */ /* 0x000fe200078e3cff */
[----:B------:R-:W-:Y:S01]  /*1c90*/  IMAD R13, R13, 0x5bd1e995, RZ ;  /* 0x5bd1e9950d0d7824 */ /* 0x000fe200078e02ff */
[----:B------:R-:W-:-:S03]  /*1ca0*/  SHF.R.U32.HI R9, RZ, 0x18, R14 ;  /* 0x00000018ff097819 */ /* 0x000fc6000001160e */
        /* <DEDUP_REMOVED lines=10> */
[----:B------:R-:W-:-:S07]  /*1d50*/  LOP3.LUT R15, R13, R8, RZ, 0x3c, !PT ;  /* 0x000000080d0f7212 */ /* 0x000fce00078e3cff */
.L_x_69:
[----:B------:R-:W-:Y:S05]  /*1d60*/  BSYNC.RECONVERGENT B1 ;  /* 0x0000000000017941 */ /* 0x000fea0003800200 */
.L_x_68:
[----:B------:R-:W-:Y:S05]  /*1d70*/  @!P1 BRA `(.L_x_61) ;  /* 0x0000000000489947 */ /* 0x000fea0003800000 */
[----:B------:R-:W-:-:S05]  /*1d80*/  IMAD.IADD R7, R7, 0x1, -R10 ;  /* 0x0000000107077824 */ /* 0x000fca00078e0a0a */
[----:B------:R-:W-:-:S04]  /*1d90*/  LOP3.LUT R7, R7, 0xffff, RZ, 0xc0, !PT ;  /* 0x0000ffff07077812 */ /* 0x000fc800078ec0ff */
[----:B------:R-:W-:-:S04]  /*1da0*/  LEA.HI R7, R7, 0x1, RZ, 0x1e ;  /* 0x0000000107077811 */ /* 0x000fc800078ff0ff */
[----:B------:R-:W-:-:S05]  /*1db0*/  LOP3.LUT R7, R7, 0x3, RZ, 0xc0, !PT ;  /* 0x0000000307077812 */ /* 0x000fca00078ec0ff */
[----:B------:R-:W-:-:S07]  /*1dc0*/  IMAD.MOV R7, RZ, RZ, -R7 ;  /* 0x000000ffff077224 */ /* 0x000fce00078e0a07 */
.L_x_70:
[----:B------:R0:W2:Y:S01]  /*1dd0*/  LDG.E R8, desc[UR4][R4.64] ;  /* 0x0000000404087981 */ /* 0x0000a2000c1e1900 */
[----:B------:R-:W-:Y:S02]  /*1de0*/  VIADD R7, R7, 0x1 ;  /* 0x0000000107077836 */ /* 0x000fe40000000000 */
[----:B------:R-:W-:-:S03]  /*1df0*/  VIADD R11, R11, 0xfffffffc ;  /* 0xfffffffc0b0b7836 */ /* 0x000fc60000000000 */
[----:B------:R-:W-:Y:S02]  /*1e00*/  ISETP.NE.AND P0, PT, R7, RZ, PT ;  /* 0x000000ff0700720c */ /* 0x000fe40003f05270 */
[----:B0-----:R-:W-:-:S05]  /*1e10*/  IADD3 R4, P1, PT, R4, 0x4, RZ ;  /* 0x0000000404047810 */ /* 0x001fca0007f3e0ff */
[----:B------:R-:W-:Y:S02]  /*1e20*/  IMAD.X R5, RZ, RZ, R5, P1 ;  /* 0x000000ffff057224 */ /* 0x000fe400008e0605 */
[----:B--2---:R-:W-:-:S05]  /*1e30*/  IMAD R8, R8, 0x5bd1e995, RZ ;  /* 0x5bd1e99508087824 */ /* 0x004fca00078e02ff */
[----:B------:R-:W-:-:S04]  /*1e40*/  SHF.R.U32.HI R9, RZ, 0x18, R8 ;  /* 0x00000018ff097819 */ /* 0x000fc80000011608 */
[----:B------:R-:W-:Y:S01]  /*1e50*/  LOP3.LUT R9, R9, R8, RZ, 0x3c, !PT ;  /* 0x0000000809097212 */ /* 0x000fe200078e3cff */
[----:B------:R-:W-:-:S04]  /*1e60*/  IMAD R8, R15, 0x5bd1e995, RZ ;  /* 0x5bd1e9950f087824 */ /* 0x000fc800078e02ff */
[----:B------:R-:W-:-:S05]  /*1e70*/  IMAD R9, R9, 0x5bd1e995, RZ ;  /* 0x5bd1e99509097824 */ /* 0x000fca00078e02ff */
[----:B------:R-:W-:Y:S01]  /*1e80*/  LOP3.LUT R15, R9, R8, RZ, 0x3c, !PT ;  /* 0x00000008090f7212 */ /* 0x000fe200078e3cff */
[----:B------:R-:W-:Y:S06]  /*1e90*/  @P0 BRA `(.L_x_70) ;  /* 0xfffffffc00cc0947 */ /* 0x000fec000383ffff */
.L_x_61:
[----:B------:R-:W-:Y:S05]  /*1ea0*/  BSYNC.RECONVERGENT B0 ;  /* 0x0000000000007941 */ /* 0x000fea0003800200 */
.L_x_60:
[----:B------:R-:W-:Y:S01]  /*1eb0*/  IMAD.MOV.U32 R8, RZ, RZ, -0x1 ;  /* 0xffffffffff087424 */ /* 0x000fe200078e00ff */
[----:B------:R-:W-:Y:S04]  /*1ec0*/  BSSY.RECONVERGENT B1, `(.L_x_71) ;  /* 0x0000014000017945 */ /* 0x000fe80003800200 */
[----:B------:R-:W-:Y:S01]  /*1ed0*/  BSSY.RELIABLE B0, `(.L_x_72) ;  /* 0x000000f000007945 */ /* 0x000fe20003800100 */
[----:B------:R-:W-:-:S05]  /*1ee0*/  VIADDMNMX.U32 R7, R11, R8, 0x2, PT ;  /* 0x000000020b077446 */ /* 0x000fca0003800008 */
[----:B------:R-:W-:-:S04]  /*1ef0*/  IMAD.SHL.U32 R7, R7, 0x4, RZ ;  /* 0x0000000407077824 */ /* 0x000fc800078e00ff */
[----:B------:R-:W0:Y:S02]  /*1f00*/  LDC R8, c[0x2][R7] ;  /* 0x0080000007087b82 */ /* 0x000e240000000800 */
[----:B0-----:R-:W-:-:S04]  /*1f10*/  SHF.R.S32.HI R9, RZ, 0x1f, R8 ;  /* 0x0000001fff097819 */ /* 0x001fc80000011408 */
.L_x_92:
[----:B------:R-:W-:Y:S05]  /*1f20*/  BRX R8 -0x1f30                                (*"BRANCH_TARGETS .L_x_93,.L_x_94,.L_x_95"*) ;  /* 0xffffffe008347949 */ /* 0x000fea000383ffff */
.L_x_95:
[----:B------:R-:W-:-:S13]  /*1f30*/  ISETP.NE.AND P0, PT, R11, 0x3, PT ;  /* 0x000000030b00780c */ /* 0x000fda0003f05270 */
[----:B------:R-:W-:Y:S05]  /*1f40*/  @P0 BREAK.RELIABLE B0 ;  /* 0x0000000000000942 */ /* 0x000fea0003800100 */
[----:B------:R-:W-:Y:S05]  /*1f50*/  @P0 BRA `(.L_x_73) ;  /* 0x0000000000280947 */ /* 0x000fea0003800000 */
[----:B------:R-:W2:Y:S02]  /*1f60*/  LDG.E.U8 R7, desc[UR4][R4.64+0x2] ;  /* 0x0000020404077981 */ /* 0x000ea4000c1e1100 */
[----:B--2---:R-:W-:-:S05]  /*1f70*/  IMAD.U32 R8, R7, 0x10000, RZ ;  /* 0x0001000007087824 */ /* 0x004fca00078e00ff */
[----:B------:R-:W-:-:S07]  /*1f80*/  LOP3.LUT R15, R8, R15, RZ, 0x3c, !PT ;  /* 0x0000000f080f7212 */ /* 0x000fce00078e3cff */
.L_x_94:
[----:B------:R-:W2:Y:S02]  /*1f90*/  LDG.E.U8 R7, desc[UR4][R4.64+0x1] ;  /* 0x0000010404077981 */ /* 0x000ea4000c1e1100 */
[----:B--2---:R-:W-:-:S05]  /*1fa0*/  IMAD.SHL.U32 R8, R7, 0x100, RZ ;  /* 0x0000010007087824 */ /* 0x004fca00078e00ff */
[----:B------:R-:W-:-:S07]  /*1fb0*/  LOP3.LUT R15, R8, R15, RZ, 0x3c, !PT ;  /* 0x0000000f080f7212 */ /* 0x000fce00078e3cff */
.L_x_93:
[----:B------:R-:W-:Y:S05]  /*1fc0*/  BSYNC.RELIABLE B0 ;  /* 0x0000000000007941 */ /* 0x000fea0003800100 */
.L_x_72:
[----:B------:R-:W2:Y:S02]  /*1fd0*/  LDG.E.U8 R4, desc[UR4][R4.64] ;  /* 0x0000000404047981 */ /* 0x000ea4000c1e1100 */
[----:B--2---:R-:W-:-:S05]  /*1fe0*/  LOP3.LUT R15, R15, R4, RZ, 0x3c, !PT ;  /* 0x000000040f0f7212 */ /* 0x004fca00078e3cff */
[----:B------:R-:W-:-:S07]  /*1ff0*/  IMAD R15, R15, 0x5bd1e995, RZ ;  /* 0x5bd1e9950f0f7824 */ /* 0x000fce00078e02ff */
.L_x_73:
[----:B------:R-:W-:Y:S05]  /*2000*/  BSYNC.RECONVERGENT B1 ;  /* 0x0000000000017941 */ /* 0x000fea0003800200 */
.L_x_71:
[----:B------:R-:W-:Y:S05]  /*2010*/  WARPSYNC.ALL ;  /* 0x0000000000007948 */ /* 0x000fea0003800000 */
[----:B------:R-:W-:Y:S01]  /*2020*/  SHF.R.U32.HI R4, RZ, 0xd, R15 ;  /* 0x0000000dff047819 */ /* 0x000fe2000001160f */
[----:B------:R-:W-:Y:S01]  /*2030*/  BSSY.RECONVERGENT B1, `(.L_x_74) ;  /* 0x000000d000017945 */ /* 0x000fe20003800200 */
[----:B------:R-:W-:Y:S02]  /*2040*/  IMAD.MOV.U32 R7, RZ, RZ, RZ ;  /* 0x000000ffff077224 */ /* 0x000fe400078e00ff */
[----:B------:R-:W-:-:S05]  /*2050*/  LOP3.LUT R4, R4, R15, RZ, 0x3c, !PT ;  /* 0x0000000f04047212 */ /* 0x000fca00078e3cff */
[----:B------:R-:W-:-:S05]  /*2060*/  IMAD R4, R4, 0x5bd1e995, RZ ;  /* 0x5bd1e99504047824 */ /* 0x000fca00078e02ff */
[----:B------:R-:W-:-:S04]  /*2070*/  SHF.R.U32.HI R5, RZ, 0xf, R4 ;  /* 0x0000000fff057819 */ /* 0x000fc80000011604 */
[----:B------:R-:W-:-:S07]  /*2080*/  LOP3.LUT R4, R5, R4, RZ, 0x3c, !PT ;  /* 0x0000000405047212 */ /* 0x000fce00078e3cff */
.L_x_75:
        /* <DEDUP_REMOVED lines=8> */
.L_x_74:
        /* <DEDUP_REMOVED lines=15> */
.L_x_81:
        /* <DEDUP_REMOVED lines=71> */
.L_x_80:
[--C-:B------:R-:W-:Y:S01]  /*2670*/  SHF.R.S32.HI R13, RZ, 0x1f, R0.reuse ;  /* 0x0000001fff0d7819 */ /* 0x100fe20000011400 */
[----:B------:R-:W-:Y:S01]  /*2680*/  IMAD.MOV.U32 R12, RZ, RZ, R0 ;  /* 0x000000ffff0c7224 */ /* 0x000fe200078e0000 */
[----:B------:R-:W-:Y:S01]  /*2690*/  LOP3.LUT R8, R5, 0x7ffffffe, RZ, 0xc0, !PT ;  /* 0x7ffffffe05087812 */ /* 0x000fe200078ec0ff */
[----:B------:R-:W-:-:S07]  /*26a0*/  IMAD.MOV.U32 R9, RZ, RZ, RZ ;  /* 0x000000ffff097224 */ /* 0x000fce00078e00ff */
.L_x_79:
[----:B------:R-:W-:Y:S05]  /*26b0*/  BSYNC.RECONVERGENT B2 ;  /* 0x0000000000027941 */ /* 0x000fea0003800200 */
.L_x_78:
        /* <DEDUP_REMOVED lines=38> */
.L_x_77:
[----:B------:R-:W-:Y:S05]  /*2920*/  BSYNC.RECONVERGENT B1 ;  /* 0x0000000000017941 */ /* 0x000fea0003800200 */
.L_x_76:
[----:B------:R-:W-:Y:S01]  /*2930*/  BSSY.RECONVERGENT B1, `(.L_x_82) ;  /* 0x0000017000017945 */ /* 0x000fe20003800200 */
[----:B---3--:R-:W-:Y:S02]  /*2940*/  IMAD.MOV.U32 R5, RZ, RZ, RZ ;  /* 0x000000ffff057224 */ /* 0x008fe400078e00ff */
[----:B------:R-:W-:-:S07]  /*2950*/  IMAD.MOV.U32 R0, RZ, RZ, -0x7ee3623b ;  /* 0x811c9dc5ff007424 */ /* 0x000fce00078e00ff */
.L_x_86:
[----:B------:R-:W-:Y:S01]  /*2960*/  BSSY.RECONVERGENT B2, `(.L_x_83) ;  /* 0x0000009000027945 */ /* 0x000fe20003800200 */
[----:B------:R-:W-:-:S07]  /*2970*/  IMAD.MOV.U32 R7, RZ, RZ, RZ ;  /* 0x000000ffff077224 */ /* 0x000fce00078e00ff */
.L_x_84:
[----:B------:R-:W-:-:S05]  /*2980*/  IADD3 R8, P0, PT, R7, R2, RZ ;  /* 0x0000000207087210 */ /* 0x000fca0007f1e0ff */
[----:B------:R-:W-:-:S05]  /*2990*/  IMAD.X R9, RZ, RZ, R3, P0 ;  /* 0x000000ffff097224 */ /* 0x000fca00000e0603 */
[----:B------:R-:W2:Y:S01]  /*29a0*/  LDG.E.U8 R8, desc[UR4][R8.64] ;  /* 0x0000000408087981 */ /* 0x000ea2000c1e1100 */
[----:B-1----:R-:W-:Y:S02]  /*29b0*/  IMAD.MOV.U32 R10, RZ, RZ, R7 ;  /* 0x000000ffff0a7224 */ /* 0x002fe400078e0007 */
[----:B------:R-:W-:Y:S01]  /*29c0*/  VIADD R7, R7, 0x1 ;  /* 0x0000000107077836 */ /* 0x000fe20000000000 */
[----:B--2---:R-:W-:-:S13]  /*29d0*/  ISETP.NE.AND P0, PT, R8, RZ, PT ;  /* 0x000000ff0800720c */ /* 0x004fda0003f05270 */
[----:B------:R-:W-:Y:S05]  /*29e0*/  @P0 BRA `(.L_x_84) ;  /* 0xfffffffc00e40947 */ /* 0x000fea000383ffff */
[----:B------:R-:W-:Y:S05]  /*29f0*/  BSYNC.RECONVERGENT B2 ;  /* 0x0000000000027941 */ /* 0x000fea0003800200 */
.L_x_83:
        /* <DEDUP_REMOVED lines=10> */
.L_x_85:
[----:B------:R-:W-:Y:S05]  /*2aa0*/  BSYNC.RECONVERGENT B1 ;  /* 0x0000000000017941 */ /* 0x000fea0003800200 */
.L_x_82:
[----:B-----5:R-:W-:Y:S01]  /*2ab0*/  IABS R10, R6 ;  /* 0x00000006000a7213 */ /* 0x020fe20000000000 */
[----:B------:R-:W0:Y:S01]  /*2ac0*/  LDCU.64 UR6, c[0x0][0x388] ;  /* 0x00007100ff0677ac */ /* 0x000e220008000a00 */
[----:B------:R-:W-:Y:S01]  /*2ad0*/  IABS R8, R0 ;  /* 0x0000000000087213 */ /* 0x000fe20000000000 */
[----:B------:R-:W-:-:S04]  /*2ae0*/  IMAD.HI.U32 R6, R4, 0x431bde83, RZ ;  /* 0x431bde8304067827 */ /* 0x000fc800078e00ff */
[----:B------:R-:W-:Y:S01]  /*2af0*/  IMAD.HI R2, R10, 0x431bde83, RZ ;  /* 0x431bde830a027827 */ /* 0x000fe200078e02ff */
[----:B------:R-:W-:-:S03]  /*2b00*/  SHF.R.U32.HI R7, RZ, 0x12, R6 ;  /* 0x00000012ff077819 */ /* 0x000fc60000011606 */
[----:B------:R-:W-:Y:S01]  /*2b10*/  IMAD.HI R0, R8, 0x431bde83, RZ ;  /* 0x431bde8308007827 */ /* 0x000fe200078e02ff */
[----:B------:R-:W-:-:S03]  /*2b20*/  SHF.R.U32.HI R5, RZ, 0x1f, R2 ;  /* 0x0000001fff057819 */ /* 0x000fc60000011602 */
[----:B------:R-:W-:Y:S01]  /*2b30*/  IMAD R4, R7, -0xf4240, R4 ;  /* 0xfff0bdc007047824 */ /* 0x000fe200078e0204 */
[----:B------:R-:W-:Y:S02]  /*2b40*/  SHF.R.U32.HI R3, RZ, 0x1f, R0 ;  /* 0x0000001fff037819 */ /* 0x000fe40000011600 */
[----:B------:R-:W-:Y:S02]  /*2b50*/  LEA.HI.SX32 R5, R2, R5, 0xe ;  /* 0x0000000502057211 */ /* 0x000fe400078f72ff */
[----:B------:R-:W-:Y:S02]  /*2b60*/  LEA.HI.SX32 R3, R0, R3, 0xe ;  /* 0x0000000300037211 */ /* 0x000fe400078f72ff */
[----:B0-----:R-:W-:Y:S01]  /*2b70*/  IADD3 R4, P1, PT, R4, UR6, RZ ;  /* 0x0000000604047c10 */ /* 0x001fe2000ff3e0ff */
[----:B------:R-:W-:Y:S02]  /*2b80*/  IMAD R7, R5, -0xf4240, R10 ;  /* 0xfff0bdc005077824 */ /* 0x000fe400078e020a */
[----:B------:R-:W-:-:S02]  /*2b90*/  IMAD R0, R3, -0xf4240, R8 ;  /* 0xfff0bdc003007824 */ /* 0x000fc400078e0208 */
[----:B------:R-:W-:Y:S01]  /*2ba0*/  IMAD.MOV.U32 R8, RZ, RZ, 0x1 ;  /* 0x00000001ff087424 */ /* 0x000fe200078e00ff */
[C---:B------:R-:W-:Y:S01]  /*2bb0*/  IADD3 R2, P0, PT, R7.reuse, UR6, RZ ;  /* 0x0000000607027c10 */ /* 0x040fe2000ff1e0ff */
[----:B------:R-:W-:Y:S01]  /*2bc0*/  IMAD.X R5, RZ, RZ, UR7, P1 ;  /* 0x00000007ff057e24 */ /* 0x000fe200088e06ff */
[C---:B------:R-:W-:Y:S02]  /*2bd0*/  IADD3 R6, P2, PT, R0.reuse, UR6, RZ ;  /* 0x0000000600067c10 */ /* 0x040fe4000ff5e0ff */
[----:B------:R-:W-:Y:S02]  /*2be0*/  LEA.HI.X.SX32 R3, R7, UR7, 0x1, P0 ;  /* 0x0000000707037c11 */ /* 0x000fe400080f0eff */
[----:B------:R-:W-:Y:S02]  /*2bf0*/  LEA.HI.X.SX32 R7, R0, UR7, 0x1, P2 ;  /* 0x0000000700077c11 */ /* 0x000fe400090f0eff */
[----:B------:R-:W-:-:S05]  /*2c00*/  PRMT R0, R8, 0x7610, R0 ;  /* 0x0000761008007816 */ /* 0x000fca0000000000 */
[----:B------:R-:W-:Y:S04]  /*2c10*/  STG.E.U8 desc[UR4][R2.64], R0 ;  /* 0x0000000002007986 */ /* 0x000fe8000c101104 */
[----:B------:R-:W-:Y:S04]  /*2c20*/  STG.E.U8 desc[UR4][R4.64], R0 ;  /* 0x0000000004007986 */ /* 0x000fe8000c101104 */
[----:B------:R-:W-:Y:S01]  /*2c30*/  STG.E.U8 desc[UR4][R6.64], R0 ;  /* 0x0000000006007986 */ /* 0x000fe2000c101104 */
[----:B------:R-:W-:Y:S05]  /*2c40*/  EXIT ;  /* 0x000000000000794d */ /* 0x000fea0003800000 */
.L_x_87:
        /* <DEDUP_REMOVED lines=11> */
.L_x_97:


//--------------------- .nv.shared.reserved.0     --------------------------
	.section	.nv.shared.reserved.0,"aw",@nobits
	.weak		__nv_reservedSMEM_offset_0_alias
	.size		__nv_reservedSMEM_offset_0_alias, 0, 64
	.other		__nv_reservedSMEM_offset_0_alias,@"STO_CUDA_RESERVED_SHARED STV_DEFAULT"
__nv_reservedSMEM_offset_0_alias:
	.zero		0
	.zero		64


//--------------------- .nv.global                --------------------------
	.section	.nv.global,"aw",@nobits
	.align	4
.nv.global:
	.type		_ZZ15string_to_bytesPcE5bytes,@object
	.size		_ZZ15string_to_bytesPcE5bytes,(.L_0 - _ZZ15string_to_bytesPcE5bytes)
_ZZ15string_to_bytesPcE5bytes:
	.zero		400
.L_0:


//--------------------- .nv.constant0._Z15lookup_parallelPcS_iiiS_ --------------------------
	.section	.nv.constant0._Z15lookup_parallelPcS_iiiS_,"a",@progbits
	.sectionflags	@""
	.align	4
.nv.constant0._Z15lookup_parallelPcS_iiiS_:
	.zero		936


//--------------------- .nv.constant0._Z15insert_parallelPcS_iii --------------------------
	.section	.nv.constant0._Z15insert_parallelPcS_iii,"a",@progbits
	.sectionflags	@""
	.align	4
.nv.constant0._Z15insert_parallelPcS_iii:
	.zero		924


//--------------------- SYMBOLS --------------------------

	.type		.nv.reservedSmem.offset0,@object
	.size		.nv.reservedSmem.offset0,0x4
